//
// Generated by NVIDIA NVVM Compiler
//
// Compiler Build ID: CL-36424714
// Cuda compilation tools, release 13.0, V13.0.88
// Based on NVVM 20.0.0
//

.version 9.0
.target sm_100
.address_size 64

	// .globl	_Z24spmm_forward_cuda_kernelILi0EEvPKiS1_S1_S1_S1_iiiPKfPf
// _ZZ24spmm_forward_cuda_kernelILi0EEvPKiS1_S1_S1_S1_iiiPKfPfE8sparse_A has been demoted
// _ZZ24spmm_forward_cuda_kernelILi0EEvPKiS1_S1_S1_S1_iiiPKfPfE17sparse_AToX_index has been demoted
.global .align 1 .b8 _ZN34_INTERNAL_e24d33c4_4_k_cu_de6661f24cuda3std3__45__cpo5beginE[1];
.global .align 1 .b8 _ZN34_INTERNAL_e24d33c4_4_k_cu_de6661f24cuda3std3__45__cpo3endE[1];
.global .align 1 .b8 _ZN34_INTERNAL_e24d33c4_4_k_cu_de6661f24cuda3std3__45__cpo6cbeginE[1];
.global .align 1 .b8 _ZN34_INTERNAL_e24d33c4_4_k_cu_de6661f24cuda3std3__45__cpo4cendE[1];
.global .align 1 .b8 _ZN34_INTERNAL_e24d33c4_4_k_cu_de6661f24cuda3std3__45__cpo6rbeginE[1];
.global .align 1 .b8 _ZN34_INTERNAL_e24d33c4_4_k_cu_de6661f24cuda3std3__45__cpo4rendE[1];
.global .align 1 .b8 _ZN34_INTERNAL_e24d33c4_4_k_cu_de6661f24cuda3std3__45__cpo7crbeginE[1];
.global .align 1 .b8 _ZN34_INTERNAL_e24d33c4_4_k_cu_de6661f24cuda3std3__45__cpo5crendE[1];
.global .align 1 .b8 _ZN34_INTERNAL_e24d33c4_4_k_cu_de6661f24cuda3std3__436_GLOBAL__N__e24d33c4_4_k_cu_de6661f26ignoreE[1];
.global .align 1 .b8 _ZN34_INTERNAL_e24d33c4_4_k_cu_de6661f24cuda3std3__419piecewise_constructE[1];
.global .align 1 .b8 _ZN34_INTERNAL_e24d33c4_4_k_cu_de6661f24cuda3std3__48in_placeE[1];
.global .align 1 .b8 _ZN34_INTERNAL_e24d33c4_4_k_cu_de6661f24cuda3std3__420unreachable_sentinelE[1];
.global .align 1 .b8 _ZN34_INTERNAL_e24d33c4_4_k_cu_de6661f24cuda3std3__47nulloptE[1];
.global .align 1 .b8 _ZN34_INTERNAL_e24d33c4_4_k_cu_de6661f24cuda3std3__48unexpectE[1];
.global .align 1 .b8 _ZN34_INTERNAL_e24d33c4_4_k_cu_de6661f24cuda3std6ranges3__45__cpo4swapE[1];
.global .align 1 .b8 _ZN34_INTERNAL_e24d33c4_4_k_cu_de6661f24cuda3std6ranges3__45__cpo9iter_moveE[1];
.global .align 1 .b8 _ZN34_INTERNAL_e24d33c4_4_k_cu_de6661f24cuda3std6ranges3__45__cpo5beginE[1];
.global .align 1 .b8 _ZN34_INTERNAL_e24d33c4_4_k_cu_de6661f24cuda3std6ranges3__45__cpo3endE[1];
.global .align 1 .b8 _ZN34_INTERNAL_e24d33c4_4_k_cu_de6661f24cuda3std6ranges3__45__cpo6cbeginE[1];
.global .align 1 .b8 _ZN34_INTERNAL_e24d33c4_4_k_cu_de6661f24cuda3std6ranges3__45__cpo4cendE[1];
.global .align 1 .b8 _ZN34_INTERNAL_e24d33c4_4_k_cu_de6661f24cuda3std6ranges3__45__cpo7advanceE[1];
.global .align 1 .b8 _ZN34_INTERNAL_e24d33c4_4_k_cu_de6661f24cuda3std6ranges3__45__cpo9iter_swapE[1];
.global .align 1 .b8 _ZN34_INTERNAL_e24d33c4_4_k_cu_de6661f24cuda3std6ranges3__45__cpo4nextE[1];
.global .align 1 .b8 _ZN34_INTERNAL_e24d33c4_4_k_cu_de6661f24cuda3std6ranges3__45__cpo4prevE[1];
.global .align 1 .b8 _ZN34_INTERNAL_e24d33c4_4_k_cu_de6661f24cuda3std6ranges3__45__cpo4dataE[1];
.global .align 1 .b8 _ZN34_INTERNAL_e24d33c4_4_k_cu_de6661f24cuda3std6ranges3__45__cpo5cdataE[1];
.global .align 1 .b8 _ZN34_INTERNAL_e24d33c4_4_k_cu_de6661f24cuda3std6ranges3__45__cpo4sizeE[1];
.global .align 1 .b8 _ZN34_INTERNAL_e24d33c4_4_k_cu_de6661f24cuda3std6ranges3__45__cpo5ssizeE[1];
.global .align 1 .b8 _ZN34_INTERNAL_e24d33c4_4_k_cu_de6661f24cuda3std6ranges3__45__cpo8distanceE[1];
.global .align 1 .b8 _ZN34_INTERNAL_e24d33c4_4_k_cu_de6661f26thrust24THRUST_300001_SM_1000_NS8cuda_cub3parE[1];
.global .align 1 .b8 _ZN34_INTERNAL_e24d33c4_4_k_cu_de6661f26thrust24THRUST_300001_SM_1000_NS8cuda_cub10par_nosyncE[1];
.global .align 1 .b8 _ZN34_INTERNAL_e24d33c4_4_k_cu_de6661f26thrust24THRUST_300001_SM_1000_NS6system6detail10sequential3seqE[1];
.global .align 1 .b8 _ZN34_INTERNAL_e24d33c4_4_k_cu_de6661f26thrust24THRUST_300001_SM_1000_NS6system3cpp3parE[1];
.global .align 1 .b8 _ZN34_INTERNAL_e24d33c4_4_k_cu_de6661f26thrust24THRUST_300001_SM_1000_NS12placeholders2_1E[1];
.global .align 1 .b8 _ZN34_INTERNAL_e24d33c4_4_k_cu_de6661f26thrust24THRUST_300001_SM_1000_NS12placeholders2_2E[1];
.global .align 1 .b8 _ZN34_INTERNAL_e24d33c4_4_k_cu_de6661f26thrust24THRUST_300001_SM_1000_NS12placeholders2_3E[1];
.global .align 1 .b8 _ZN34_INTERNAL_e24d33c4_4_k_cu_de6661f26thrust24THRUST_300001_SM_1000_NS12placeholders2_4E[1];
.global .align 1 .b8 _ZN34_INTERNAL_e24d33c4_4_k_cu_de6661f26thrust24THRUST_300001_SM_1000_NS12placeholders2_5E[1];
.global .align 1 .b8 _ZN34_INTERNAL_e24d33c4_4_k_cu_de6661f26thrust24THRUST_300001_SM_1000_NS12placeholders2_6E[1];
.global .align 1 .b8 _ZN34_INTERNAL_e24d33c4_4_k_cu_de6661f26thrust24THRUST_300001_SM_1000_NS12placeholders2_7E[1];
.global .align 1 .b8 _ZN34_INTERNAL_e24d33c4_4_k_cu_de6661f26thrust24THRUST_300001_SM_1000_NS12placeholders2_8E[1];
.global .align 1 .b8 _ZN34_INTERNAL_e24d33c4_4_k_cu_de6661f26thrust24THRUST_300001_SM_1000_NS12placeholders2_9E[1];
.global .align 1 .b8 _ZN34_INTERNAL_e24d33c4_4_k_cu_de6661f26thrust24THRUST_300001_SM_1000_NS12placeholders3_10E[1];
.global .align 1 .b8 _ZN34_INTERNAL_e24d33c4_4_k_cu_de6661f26thrust24THRUST_300001_SM_1000_NS3seqE[1];
.global .align 1 .b8 _ZN34_INTERNAL_e24d33c4_4_k_cu_de6661f26thrust24THRUST_300001_SM_1000_NS6deviceE[1];
.extern .shared .align 16 .b8 dense_X[];

.visible .entry _Z24spmm_forward_cuda_kernelILi0EEvPKiS1_S1_S1_S1_iiiPKfPf(
	.param .u64 .ptr .align 1 _Z24spmm_forward_cuda_kernelILi0EEvPKiS1_S1_S1_S1_iiiPKfPf_param_0,
	.param .u64 .ptr .align 1 _Z24spmm_forward_cuda_kernelILi0EEvPKiS1_S1_S1_S1_iiiPKfPf_param_1,
	.param .u64 .ptr .align 1 _Z24spmm_forward_cuda_kernelILi0EEvPKiS1_S1_S1_S1_iiiPKfPf_param_2,
	.param .u64 .ptr .align 1 _Z24spmm_forward_cuda_kernelILi0EEvPKiS1_S1_S1_S1_iiiPKfPf_param_3,
	.param .u64 .ptr .align 1 _Z24spmm_forward_cuda_kernelILi0EEvPKiS1_S1_S1_S1_iiiPKfPf_param_4,
	.param .u32 _Z24spmm_forward_cuda_kernelILi0EEvPKiS1_S1_S1_S1_iiiPKfPf_param_5,
	.param .u32 _Z24spmm_forward_cuda_kernelILi0EEvPKiS1_S1_S1_S1_iiiPKfPf_param_6,
	.param .u32 _Z24spmm_forward_cuda_kernelILi0EEvPKiS1_S1_S1_S1_iiiPKfPf_param_7,
	.param .u64 .ptr .align 1 _Z24spmm_forward_cuda_kernelILi0EEvPKiS1_S1_S1_S1_iiiPKfPf_param_8,
	.param .u64 .ptr .align 1 _Z24spmm_forward_cuda_kernelILi0EEvPKiS1_S1_S1_S1_iiiPKfPf_param_9
)
{
	.reg .pred 	%p<35>;
	.reg .b32 	%r<227>;
	.reg .b32 	%f<88>;
	.reg .b64 	%rd<50>;
	// demoted variable
	.shared .align 4 .b8 _ZZ24spmm_forward_cuda_kernelILi0EEvPKiS1_S1_S1_S1_iiiPKfPfE8sparse_A[512];
	// demoted variable
	.shared .align 4 .b8 _ZZ24spmm_forward_cuda_kernelILi0EEvPKiS1_S1_S1_S1_iiiPKfPfE17sparse_AToX_index[32];
	ld.param.u64 	%rd11, [_Z24spmm_forward_cuda_kernelILi0EEvPKiS1_S1_S1_S1_iiiPKfPf_param_0];
	ld.param.u64 	%rd7, [_Z24spmm_forward_cuda_kernelILi0EEvPKiS1_S1_S1_S1_iiiPKfPf_param_1];
	ld.param.u64 	%rd12, [_Z24spmm_forward_cuda_kernelILi0EEvPKiS1_S1_S1_S1_iiiPKfPf_param_2];
	ld.param.u64 	%rd8, [_Z24spmm_forward_cuda_kernelILi0EEvPKiS1_S1_S1_S1_iiiPKfPf_param_3];
	ld.param.u64 	%rd9, [_Z24spmm_forward_cuda_kernelILi0EEvPKiS1_S1_S1_S1_iiiPKfPf_param_4];
	ld.param.u32 	%r65, [_Z24spmm_forward_cuda_kernelILi0EEvPKiS1_S1_S1_S1_iiiPKfPf_param_5];
	ld.param.u32 	%r66, [_Z24spmm_forward_cuda_kernelILi0EEvPKiS1_S1_S1_S1_iiiPKfPf_param_7];
	ld.param.u64 	%rd13, [_Z24spmm_forward_cuda_kernelILi0EEvPKiS1_S1_S1_S1_iiiPKfPf_param_8];
	ld.param.u64 	%rd10, [_Z24spmm_forward_cuda_kernelILi0EEvPKiS1_S1_S1_S1_iiiPKfPf_param_9];
	cvta.to.global.u64 	%rd1, %rd13;
	cvta.to.global.u64 	%rd14, %rd12;
	cvta.to.global.u64 	%rd2, %rd11;
	mov.u32 	%r67, %ctaid.x;
	mov.u32 	%r1, %tid.y;
	mov.u32 	%r2, %tid.x;
	mov.u32 	%r3, %ntid.x;
	mad.lo.s32 	%r4, %r1, %r3, %r2;
	mov.u32 	%r68, %ntid.y;
	mul.lo.s32 	%r5, %r3, %r68;
	shr.s32 	%r69, %r66, 31;
	shr.u32 	%r70, %r69, 28;
	add.s32 	%r71, %r66, %r70;
	shr.s32 	%r6, %r71, 4;
	shl.b32 	%r7, %r67, 4;
	add.s32 	%r72, %r7, 16;
	min.u32 	%r73, %r72, %r65;
	mul.wide.u32 	%rd15, %r73, 4;
	add.s64 	%rd16, %rd2, %rd15;
	ld.global.nc.u32 	%r8, [%rd16];
	mul.wide.u32 	%rd17, %r67, 4;
	add.s64 	%rd18, %rd14, %rd17;
	ld.global.nc.u32 	%r9, [%rd18];
	mul.lo.s32 	%r10, %r66, %r65;
	mov.u32 	%r74, %ctaid.y;
	shl.b32 	%r11, %r74, 6;
	setp.eq.s32 	%p2, %r9, 0;
	mov.f32 	%f72, 0f00000000;
	mov.f32 	%f73, %f72;
	mov.f32 	%f74, %f72;
	mov.f32 	%f75, %f72;
	mov.f32 	%f76, %f72;
	mov.f32 	%f77, %f72;
	mov.f32 	%f78, %f72;
	mov.f32 	%f79, %f72;
	@%p2 bra 	$L__BB0_45;
	mul.wide.u32 	%rd19, %r7, 4;
	add.s64 	%rd20, %rd2, %rd19;
	ld.global.nc.u32 	%r76, [%rd20];
	add.s32 	%r12, %r65, 1;
	add.s32 	%r13, %r76, %r4;
	setp.lt.u32 	%p3, %r1, %r6;
	setp.lt.u32 	%p4, %r2, 128;
	and.pred  	%p1, %p3, %p4;
	shl.b32 	%r78, %r1, 4;
	add.s32 	%r14, %r11, %r78;
	shl.b32 	%r15, %r1, 7;
	mul.wide.u32 	%rd21, %r15, 4;
	mov.u32 	%r79, dense_X;
	cvt.u64.u32 	%rd22, %r79;
	cvta.shared.u64 	%rd23, %rd22;
	add.s64 	%rd3, %rd23, %rd21;
	add.s32 	%r16, %r4, %r5;
	max.u32 	%r80, %r16, 128;
	setp.lt.u32 	%p5, %r16, 128;
	selp.u32 	%r81, 1, 0, %p5;
	add.s32 	%r82, %r16, %r81;
	sub.s32 	%r83, %r80, %r82;
	div.u32 	%r84, %r83, %r5;
	add.s32 	%r17, %r84, %r81;
	add.s32 	%r18, %r2, %r3;
	max.u32 	%r85, %r18, 128;
	setp.lt.u32 	%p6, %r18, 128;
	selp.u32 	%r86, 1, 0, %p6;
	add.s32 	%r87, %r18, %r86;
	sub.s32 	%r88, %r85, %r87;
	div.u32 	%r89, %r88, %r3;
	add.s32 	%r19, %r89, %r86;
	and.b32  	%r20, %r17, 3;
	shl.b32 	%r90, %r4, 2;
	mov.u32 	%r91, _ZZ24spmm_forward_cuda_kernelILi0EEvPKiS1_S1_S1_S1_iiiPKfPfE8sparse_A;
	add.s32 	%r21, %r91, %r90;
	shl.b32 	%r22, %r5, 2;
	add.s32 	%r23, %r21, %r22;
	add.s32 	%r24, %r16, %r5;
	and.b32  	%r25, %r19, 3;
	shl.b32 	%r92, %r2, 2;
	and.b32  	%r93, %r92, 28;
	mov.u32 	%r94, _ZZ24spmm_forward_cuda_kernelILi0EEvPKiS1_S1_S1_S1_iiiPKfPfE17sparse_AToX_index;
	add.s32 	%r26, %r94, %r93;
	add.s32 	%r95, %r2, %r15;
	shl.b32 	%r96, %r95, 2;
	add.s32 	%r27, %r79, %r96;
	shl.b32 	%r97, %r18, 2;
	and.b32  	%r98, %r97, 28;
	add.s32 	%r28, %r94, %r98;
	shl.b32 	%r99, %r3, 2;
	add.s32 	%r29, %r27, %r99;
	add.s32 	%r30, %r18, %r3;
	shl.b32 	%r100, %r30, 2;
	and.b32  	%r101, %r100, 28;
	add.s32 	%r31, %r94, %r101;
	add.s32 	%r32, %r29, %r99;
	add.s32 	%r33, %r30, %r3;
	cvta.to.global.u64 	%rd4, %rd8;
	cvta.to.global.u64 	%rd5, %rd9;
	cvta.to.global.u64 	%rd6, %rd7;
	mov.b32 	%r220, 0;
	mov.f32 	%f72, 0f00000000;
	not.pred 	%p19, %p1;
$L__BB0_2:
	setp.gt.u32 	%p7, %r4, 7;
	@%p7 bra 	$L__BB0_4;
	shl.b32 	%r102, %r4, 2;
	mov.u32 	%r103, _ZZ24spmm_forward_cuda_kernelILi0EEvPKiS1_S1_S1_S1_iiiPKfPfE17sparse_AToX_index;
	add.s32 	%r104, %r103, %r102;
	st.shared.u32 	[%r104], %r12;
$L__BB0_4:
	setp.gt.u32 	%p8, %r4, 127;
	bar.sync 	0;
	@%p8 bra 	$L__BB0_12;
	setp.eq.s32 	%p9, %r20, 3;
	mov.u32 	%r221, %r4;
	@%p9 bra 	$L__BB0_9;
	setp.eq.s32 	%p10, %r20, 0;
	mov.b32 	%r105, 0;
	st.shared.u32 	[%r21], %r105;
	mov.u32 	%r221, %r16;
	@%p10 bra 	$L__BB0_9;
	setp.eq.s32 	%p11, %r20, 1;
	mov.b32 	%r106, 0;
	st.shared.u32 	[%r23], %r106;
	mov.u32 	%r221, %r24;
	@%p11 bra 	$L__BB0_9;
	add.s32 	%r221, %r24, %r5;
	add.s32 	%r107, %r23, %r22;
	mov.b32 	%r108, 0;
	st.shared.u32 	[%r107], %r108;
$L__BB0_9:
	setp.lt.u32 	%p12, %r17, 3;
	@%p12 bra 	$L__BB0_12;
	shl.b32 	%r109, %r221, 2;
	mov.u32 	%r110, _ZZ24spmm_forward_cuda_kernelILi0EEvPKiS1_S1_S1_S1_iiiPKfPfE8sparse_A;
	add.s32 	%r222, %r110, %r109;
$L__BB0_11:
	.pragma "nounroll";
	mov.b32 	%r111, 0;
	st.shared.u32 	[%r222], %r111;
	add.s32 	%r112, %r222, %r22;
	st.shared.u32 	[%r112], %r111;
	shl.b32 	%r113, %r5, 3;
	add.s32 	%r114, %r222, %r113;
	st.shared.u32 	[%r114], %r111;
	mad.lo.s32 	%r115, %r5, 12, %r222;
	st.shared.u32 	[%r115], %r111;
	add.s32 	%r221, %r221, %r22;
	shl.b32 	%r116, %r5, 4;
	add.s32 	%r222, %r222, %r116;
	setp.lt.u32 	%p13, %r221, 128;
	@%p13 bra 	$L__BB0_11;
$L__BB0_12:
	setp.ge.u32 	%p14, %r13, %r8;
	@%p14 bra 	$L__BB0_17;
	shl.b32 	%r42, %r220, 3;
	add.s32 	%r43, %r42, 8;
	mov.u32 	%r224, %r13;
$L__BB0_14:
	mul.wide.u32 	%rd24, %r224, 4;
	add.s64 	%rd25, %rd4, %rd24;
	ld.global.nc.u32 	%r45, [%rd25];
	setp.gt.u32 	%p15, %r42, %r45;
	setp.ge.u32 	%p16, %r45, %r43;
	or.pred  	%p17, %p15, %p16;
	@%p17 bra 	$L__BB0_16;
	mul.wide.u32 	%rd26, %r224, 4;
	add.s64 	%rd27, %rd5, %rd26;
	ld.global.nc.u32 	%r117, [%rd27];
	shr.s32 	%r118, %r117, 31;
	shr.u32 	%r119, %r118, 28;
	add.s32 	%r120, %r117, %r119;
	and.b32  	%r121, %r120, 134217712;
	sub.s32 	%r122, %r117, %r121;
	shl.b32 	%r123, %r122, 5;
	shl.b32 	%r124, %r45, 2;
	and.b32  	%r125, %r124, 28;
	or.b32  	%r126, %r123, %r125;
	mov.u32 	%r127, _ZZ24spmm_forward_cuda_kernelILi0EEvPKiS1_S1_S1_S1_iiiPKfPfE8sparse_A;
	add.s32 	%r128, %r127, %r126;
	mov.b32 	%r129, 1065353216;
	st.shared.u32 	[%r128], %r129;
	add.s64 	%rd28, %rd6, %rd26;
	ld.global.nc.u32 	%r130, [%rd28];
	mov.u32 	%r131, _ZZ24spmm_forward_cuda_kernelILi0EEvPKiS1_S1_S1_S1_iiiPKfPfE17sparse_AToX_index;
	add.s32 	%r132, %r131, %r125;
	st.shared.u32 	[%r132], %r130;
$L__BB0_16:
	add.s32 	%r224, %r224, %r5;
	setp.lt.u32 	%p18, %r224, %r8;
	@%p18 bra 	$L__BB0_14;
$L__BB0_17:
	bar.sync 	0;
	@%p19 bra 	$L__BB0_42;
	setp.eq.s32 	%p20, %r25, 3;
	mov.u32 	%r225, %r2;
	@%p20 bra 	$L__BB0_28;
	ld.shared.u32 	%r133, [%r26];
	shr.u32 	%r134, %r2, 3;
	add.s32 	%r135, %r14, %r134;
	mad.lo.s32 	%r47, %r133, %r66, %r135;
	setp.ge.u32 	%p21, %r47, %r10;
	mov.f32 	%f70, 0f00000000;
	@%p21 bra 	$L__BB0_21;
	mul.wide.u32 	%rd29, %r47, 4;
	add.s64 	%rd30, %rd1, %rd29;
	ld.global.nc.f32 	%f70, [%rd30];
$L__BB0_21:
	setp.eq.s32 	%p22, %r25, 0;
	st.shared.f32 	[%r27], %f70;
	mov.u32 	%r225, %r18;
	@%p22 bra 	$L__BB0_28;
	ld.shared.u32 	%r136, [%r28];
	shr.u32 	%r137, %r18, 3;
	add.s32 	%r138, %r14, %r137;
	mad.lo.s32 	%r48, %r136, %r66, %r138;
	setp.ge.u32 	%p23, %r48, %r10;
	mov.f32 	%f71, 0f00000000;
	@%p23 bra 	$L__BB0_24;
	mul.wide.u32 	%rd31, %r48, 4;
	add.s64 	%rd32, %rd1, %rd31;
	ld.global.nc.f32 	%f71, [%rd32];
$L__BB0_24:
	setp.eq.s32 	%p24, %r25, 1;
	st.shared.f32 	[%r29], %f71;
	mov.u32 	%r225, %r30;
	@%p24 bra 	$L__BB0_28;
	ld.shared.u32 	%r139, [%r31];
	shr.u32 	%r140, %r30, 3;
	add.s32 	%r141, %r14, %r140;
	mad.lo.s32 	%r49, %r139, %r66, %r141;
	setp.lt.u32 	%p25, %r49, %r10;
	@%p25 bra 	$L__BB0_27;
	mov.b32 	%r142, 0;
	st.shared.u32 	[%r32], %r142;
	mov.u32 	%r225, %r33;
	bra.uni 	$L__BB0_28;
$L__BB0_27:
	mul.wide.u32 	%rd33, %r49, 4;
	add.s64 	%rd34, %rd1, %rd33;
	ld.global.nc.f32 	%f41, [%rd34];
	st.shared.f32 	[%r32], %f41;
	mov.u32 	%r225, %r33;
$L__BB0_28:
	setp.lt.u32 	%p26, %r19, 3;
	@%p26 bra 	$L__BB0_42;
$L__BB0_29:
	.pragma "nounroll";
	shl.b32 	%r143, %r225, 2;
	and.b32  	%r144, %r143, 28;
	mov.u32 	%r145, _ZZ24spmm_forward_cuda_kernelILi0EEvPKiS1_S1_S1_S1_iiiPKfPfE17sparse_AToX_index;
	add.s32 	%r146, %r145, %r144;
	ld.shared.u32 	%r147, [%r146];
	shr.u32 	%r148, %r225, 3;
	add.s32 	%r149, %r14, %r148;
	mad.lo.s32 	%r52, %r147, %r66, %r149;
	add.s32 	%r53, %r225, %r15;
	setp.lt.u32 	%p27, %r52, %r10;
	@%p27 bra 	$L__BB0_31;
	shl.b32 	%r150, %r53, 2;
	mov.u32 	%r151, dense_X;
	add.s32 	%r152, %r151, %r150;
	mov.b32 	%r153, 0;
	st.shared.u32 	[%r152], %r153;
	bra.uni 	$L__BB0_32;
$L__BB0_31:
	mul.wide.u32 	%rd35, %r52, 4;
	add.s64 	%rd36, %rd1, %rd35;
	ld.global.nc.f32 	%f42, [%rd36];
	shl.b32 	%r154, %r53, 2;
	mov.u32 	%r155, dense_X;
	add.s32 	%r156, %r155, %r154;
	st.shared.f32 	[%r156], %f42;
$L__BB0_32:
	add.s32 	%r54, %r225, %r3;
	shl.b32 	%r157, %r54, 2;
	and.b32  	%r158, %r157, 28;
	mov.u32 	%r159, _ZZ24spmm_forward_cuda_kernelILi0EEvPKiS1_S1_S1_S1_iiiPKfPfE17sparse_AToX_index;
	add.s32 	%r160, %r159, %r158;
	ld.shared.u32 	%r161, [%r160];
	shr.u32 	%r162, %r54, 3;
	add.s32 	%r163, %r14, %r162;
	mad.lo.s32 	%r55, %r161, %r66, %r163;
	add.s32 	%r56, %r53, %r3;
	setp.lt.u32 	%p28, %r55, %r10;
	@%p28 bra 	$L__BB0_34;
	shl.b32 	%r164, %r56, 2;
	mov.u32 	%r165, dense_X;
	add.s32 	%r166, %r165, %r164;
	mov.b32 	%r167, 0;
	st.shared.u32 	[%r166], %r167;
	bra.uni 	$L__BB0_35;
$L__BB0_34:
	mul.wide.u32 	%rd37, %r55, 4;
	add.s64 	%rd38, %rd1, %rd37;
	ld.global.nc.f32 	%f43, [%rd38];
	shl.b32 	%r168, %r56, 2;
	mov.u32 	%r169, dense_X;
	add.s32 	%r170, %r169, %r168;
	st.shared.f32 	[%r170], %f43;
$L__BB0_35:
	add.s32 	%r57, %r54, %r3;
	shl.b32 	%r171, %r57, 2;
	and.b32  	%r172, %r171, 28;
	mov.u32 	%r173, _ZZ24spmm_forward_cuda_kernelILi0EEvPKiS1_S1_S1_S1_iiiPKfPfE17sparse_AToX_index;
	add.s32 	%r174, %r173, %r172;
	ld.shared.u32 	%r175, [%r174];
	shr.u32 	%r176, %r57, 3;
	add.s32 	%r177, %r14, %r176;
	mad.lo.s32 	%r58, %r175, %r66, %r177;
	add.s32 	%r59, %r56, %r3;
	setp.lt.u32 	%p29, %r58, %r10;
	@%p29 bra 	$L__BB0_37;
	shl.b32 	%r178, %r59, 2;
	mov.u32 	%r179, dense_X;
	add.s32 	%r180, %r179, %r178;
	mov.b32 	%r181, 0;
	st.shared.u32 	[%r180], %r181;
	bra.uni 	$L__BB0_38;
$L__BB0_37:
	mul.wide.u32 	%rd39, %r58, 4;
	add.s64 	%rd40, %rd1, %rd39;
	ld.global.nc.f32 	%f44, [%rd40];
	shl.b32 	%r182, %r59, 2;
	mov.u32 	%r183, dense_X;
	add.s32 	%r184, %r183, %r182;
	st.shared.f32 	[%r184], %f44;
$L__BB0_38:
	add.s32 	%r60, %r57, %r3;
	shl.b32 	%r185, %r60, 2;
	and.b32  	%r186, %r185, 28;
	mov.u32 	%r187, _ZZ24spmm_forward_cuda_kernelILi0EEvPKiS1_S1_S1_S1_iiiPKfPfE17sparse_AToX_index;
	add.s32 	%r188, %r187, %r186;
	ld.shared.u32 	%r189, [%r188];
	shr.u32 	%r190, %r60, 3;
	add.s32 	%r191, %r14, %r190;
	mad.lo.s32 	%r61, %r189, %r66, %r191;
	add.s32 	%r62, %r59, %r3;
	setp.lt.u32 	%p30, %r61, %r10;
	@%p30 bra 	$L__BB0_40;
	shl.b32 	%r192, %r62, 2;
	mov.u32 	%r193, dense_X;
	add.s32 	%r194, %r193, %r192;
	mov.b32 	%r195, 0;
	st.shared.u32 	[%r194], %r195;
	bra.uni 	$L__BB0_41;
$L__BB0_40:
	mul.wide.u32 	%rd41, %r61, 4;
	add.s64 	%rd42, %rd1, %rd41;
	ld.global.nc.f32 	%f45, [%rd42];
	shl.b32 	%r196, %r62, 2;
	mov.u32 	%r197, dense_X;
	add.s32 	%r198, %r197, %r196;
	st.shared.f32 	[%r198], %f45;
$L__BB0_41:
	add.s32 	%r225, %r60, %r3;
	setp.lt.u32 	%p31, %r225, 128;
	@%p31 bra 	$L__BB0_29;
$L__BB0_42:
	setp.ge.u32 	%p32, %r1, %r6;
	bar.sync 	0;
	@%p32 bra 	$L__BB0_44;
	mov.u32 	%r199, _ZZ24spmm_forward_cuda_kernelILi0EEvPKiS1_S1_S1_S1_iiiPKfPfE8sparse_A;
	cvt.u64.u32 	%rd43, %r199;
	cvta.shared.u64 	%rd44, %rd43;
	mov.b32 	%r200, 8;
	wmma.load.a.sync.aligned.row.m16n16k8.tf32 	{%r201, %r202, %r203, %r204}, [%rd44], %r200;
	mov.b32 	%f53, %r204;
	mov.b32 	%f51, %r203;
	mov.b32 	%f49, %r202;
	mov.b32 	%f47, %r201;
	wmma.load.b.sync.aligned.col.m16n16k8.tf32 	{%r205, %r206, %r207, %r208}, [%rd3], %r200;
	mov.b32 	%f61, %r208;
	mov.b32 	%f59, %r207;
	mov.b32 	%f57, %r206;
	mov.b32 	%f55, %r205;
	// begin inline asm
	{
  .reg .b32 __$1;
   cvt.rna.tf32.f32 __$1, %f47;
   mov.b32 %f46, __$1;
}

	// end inline asm
	// begin inline asm
	{
  .reg .b32 __$1;
   cvt.rna.tf32.f32 __$1, %f49;
   mov.b32 %f48, __$1;
}

	// end inline asm
	// begin inline asm
	{
  .reg .b32 __$1;
   cvt.rna.tf32.f32 __$1, %f51;
   mov.b32 %f50, __$1;
}

	// end inline asm
	// begin inline asm
	{
  .reg .b32 __$1;
   cvt.rna.tf32.f32 __$1, %f53;
   mov.b32 %f52, __$1;
}

	// end inline asm
	// begin inline asm
	{
  .reg .b32 __$1;
   cvt.rna.tf32.f32 __$1, %f55;
   mov.b32 %f54, __$1;
}

	// end inline asm
	// begin inline asm
	{
  .reg .b32 __$1;
   cvt.rna.tf32.f32 __$1, %f57;
   mov.b32 %f56, __$1;
}

	// end inline asm
	// begin inline asm
	{
  .reg .b32 __$1;
   cvt.rna.tf32.f32 __$1, %f59;
   mov.b32 %f58, __$1;
}

	// end inline asm
	// begin inline asm
	{
  .reg .b32 __$1;
   cvt.rna.tf32.f32 __$1, %f61;
   mov.b32 %f60, __$1;
}

	// end inline asm
	mov.b32 	%r209, %f52;
	mov.b32 	%r210, %f50;
	mov.b32 	%r211, %f48;
	mov.b32 	%r212, %f46;
	mov.b32 	%r213, %f60;
	mov.b32 	%r214, %f58;
	mov.b32 	%r215, %f56;
	mov.b32 	%r216, %f54;
	wmma.mma.sync.aligned.row.col.m16n16k8.f32.tf32.tf32.f32 {%f79, %f78, %f77, %f76, %f75, %f74, %f73, %f72}, {%r212, %r211, %r210, %r209}, {%r216, %r215, %r214, %r213}, {%f79, %f78, %f77, %f76, %f75, %f74, %f73, %f72};
$L__BB0_44:
	add.s32 	%r220, %r220, 1;
	setp.ne.s32 	%p33, %r220, %r9;
	@%p33 bra 	$L__BB0_2;
$L__BB0_45:
	setp.ge.u32 	%p34, %r1, %r6;
	@%p34 bra 	$L__BB0_47;
	mul.lo.s32 	%r217, %r66, %r7;
	cvt.u64.u32 	%rd45, %r217;
	shl.b32 	%r218, %r1, 4;
	add.s32 	%r219, %r11, %r218;
	cvt.u64.u32 	%rd46, %r219;
	add.s64 	%rd47, %rd46, %rd45;
	shl.b64 	%rd48, %rd47, 2;
	add.s64 	%rd49, %rd10, %rd48;
	wmma.store.d.sync.aligned.row.m16n16k8.f32 	[%rd49], {%f79, %f78, %f77, %f76, %f75, %f74, %f73, %f72}, %r66;
$L__BB0_47:
	ret;

}
	// .globl	_ZN3cub18CUB_300001_SM_10006detail11EmptyKernelIvEEvv
.visible .entry _ZN3cub18CUB_300001_SM_10006detail11EmptyKernelIvEEvv()
{


	ret;

}


// ===== COMPILED SASS (sm_100) =====

	.target	sm_100

	.elftype	@"ET_EXEC"


//--------------------- .note.nv.tkinfo           --------------------------
	.section	.note.nv.tkinfo,"",@"SHT_NOTE"
	.sectionflags	@"SHF_NOTE_NV_TKINFO"
	.tkinfo
        /*0018*/ 	.word	0x00000002
        /*0030*/ 	.string	""
        /*0030*/ 	.string	"ptxas"
        /*0030*/ 	.string	"Cuda compilation tools, release 13.0, V13.0.88"
        /*0030*/ 	.string	"Build cuda_13.0.r13.0/compiler.36424714_0"
        /*0030*/ 	.string	"-arch sm_100 -m 64 "



//--------------------- .note.nv.cuinfo           --------------------------
	.section	.note.nv.cuinfo,"",@"SHT_NOTE"
	.sectionflags	@"SHF_NOTE_NV_CUINFO"
        /*0018*/ 	.short	0x0002
        /*001a*/ 	.short	0x0064
        /*001c*/ 	.short	0x0082
	.zero		2


//--------------------- .nv.info                  --------------------------
	.section	.nv.info,"",@"SHT_CUDA_INFO"
	.align	4


	//----- nvinfo : EIATTR_REGCOUNT
	.align		4
        /*0000*/ 	.byte	0x04, 0x2f
        /*0002*/ 	.short	(.L_46 - .L_45)
	.align		4
.L_45:
        /*0004*/ 	.word	index@(_Z24spmm_forward_cuda_kernelILi0EEvPKiS1_S1_S1_S1_iiiPKfPf)
        /*0008*/ 	.word	0x00000030


	//----- nvinfo : EIATTR_FRAME_SIZE
	.align		4
.L_46:
        /*000c*/ 	.byte	0x04, 0x11
        /*000e*/ 	.short	(.L_48 - .L_47)
	.align		4
.L_47:
        /*0010*/ 	.word	index@(_Z24spmm_forward_cuda_kernelILi0EEvPKiS1_S1_S1_S1_iiiPKfPf)
        /*0014*/ 	.word	0x00000000


	//----- nvinfo : EIATTR_REGCOUNT
	.align		4
.L_48:
        /*0018*/ 	.byte	0x04, 0x2f
        /*001a*/ 	.short	(.L_50 - .L_49)
	.align		4
.L_49:
        /*001c*/ 	.word	index@(_ZN3cub18CUB_300001_SM_10006detail11EmptyKernelIvEEvv)
        /*0020*/ 	.word	0x00000004


	//----- nvinfo : EIATTR_FRAME_SIZE
	.align		4
.L_50:
        /*0024*/ 	.byte	0x04, 0x11
        /*0026*/ 	.short	(.L_52 - .L_51)
	.align		4
.L_51:
        /*0028*/ 	.word	index@(_ZN3cub18CUB_300001_SM_10006detail11EmptyKernelIvEEvv)
        /*002c*/ 	.word	0x00000000


	//----- nvinfo : EIATTR_MIN_STACK_SIZE
	.align		4
.L_52:
        /*0030*/ 	.byte	0x04, 0x12
        /*0032*/ 	.short	(.L_54 - .L_53)
	.align		4
.L_53:
        /*0034*/ 	.word	index@(_ZN3cub18CUB_300001_SM_10006detail11EmptyKernelIvEEvv)
        /*0038*/ 	.word	0x00000000


	//----- nvinfo : EIATTR_MIN_STACK_SIZE
	.align		4
.L_54:
        /*003c*/ 	.byte	0x04, 0x12
        /*003e*/ 	.short	(.L_56 - .L_55)
	.align		4
.L_55:
        /*0040*/ 	.word	index@(_Z24spmm_forward_cuda_kernelILi0EEvPKiS1_S1_S1_S1_iiiPKfPf)
        /*0044*/ 	.word	0x00000000
.L_56:


//--------------------- .nv.compat                --------------------------
	.section	.nv.compat,"",@"SHT_CUDA_COMPAT_INFO"
	.align	4
        /*0000*/ 	.byte	0x02, 0x09, 0x00, 0x00, 0x02, 0x02, 0x01, 0x00, 0x02, 0x05, 0x05, 0x00, 0x03, 0x07, 0x01, 0x01
        /*0010*/ 	.byte	0x02, 0x03, 0x00, 0x00, 0x02, 0x06, 0x01, 0x00, 0x04, 0x0b, 0x08, 0x00, 0x01, 0x00, 0x00, 0x00
        /*0020*/ 	.byte	0x00, 0x00, 0x00, 0x00


//--------------------- .nv.info._ZN3cub18CUB_300001_SM_10006detail11EmptyKernelIvEEvv --------------------------
	.section	.nv.info._ZN3cub18CUB_300001_SM_10006detail11EmptyKernelIvEEvv,"",@"SHT_CUDA_INFO"
	.sectionflags	@""
	.align	4


	//----- nvinfo : EIATTR_CUDA_API_VERSION
	.align		4
        /*0000*/ 	.byte	0x04, 0x37
        /*0002*/ 	.short	(.L_58 - .L_57)
.L_57:
        /*0004*/ 	.word	0x00000082


	//----- nvinfo : EIATTR_SPARSE_MMA_MASK
	.align		4
.L_58:
        /*0008*/ 	.byte	0x03, 0x50
        /*000a*/ 	.short	0x0000


	//----- nvinfo : EIATTR_MAXREG_COUNT
	.align		4
        /*000c*/ 	.byte	0x03, 0x1b
        /*000e*/ 	.short	0x00ff


	//----- nvinfo : EIATTR_MERCURY_ISA_VERSION
	.align		4
        /*0010*/ 	.byte	0x03, 0x5f
        /*0012*/ 	.short	0x0101


	//----- nvinfo : EIATTR_VRC_CTA_INIT_COUNT
	.align		4
        /*0014*/ 	.byte	0x02, 0x4a
	.zero		1
	.zero		1


	//----- nvinfo : EIATTR_EXIT_INSTR_OFFSETS
	.align		4
        /*0018*/ 	.byte	0x04, 0x1c
        /*001a*/ 	.short	(.L_60 - .L_59)


	//   ....[0]....
.L_59:
        /*001c*/ 	.word	0x00000010


	//----- nvinfo : EIATTR_SW_WAR
	.align		4
.L_60:
        /*0020*/ 	.byte	0x04, 0x36
        /*0022*/ 	.short	(.L_62 - .L_61)
.L_61:
        /*0024*/ 	.word	0x00000008
.L_62:


//--------------------- .nv.info._Z24spmm_forward_cuda_kernelILi0EEvPKiS1_S1_S1_S1_iiiPKfPf --------------------------
	.section	.nv.info._Z24spmm_forward_cuda_kernelILi0EEvPKiS1_S1_S1_S1_iiiPKfPf,"",@"SHT_CUDA_INFO"
	.sectionflags	@""
	.align	4


	//----- nvinfo : EIATTR_CUDA_API_VERSION
	.align		4
        /*0000*/ 	.byte	0x04, 0x37
        /*0002*/ 	.short	(.L_64 - .L_63)
.L_63:
        /*0004*/ 	.word	0x00000082


	//----- nvinfo : EIATTR_KPARAM_INFO
	.align		4
.L_64:
        /*0008*/ 	.byte	0x04, 0x17
        /*000a*/ 	.short	(.L_66 - .L_65)
.L_65:
        /*000c*/ 	.word	0x00000000
        /*0010*/ 	.short	0x0009
        /*0012*/ 	.short	0x0040
        /*0014*/ 	.byte	0x00, 0xf5, 0x21, 0x00


	//----- nvinfo : EIATTR_KPARAM_INFO
	.align		4
.L_66:
        /*0018*/ 	.byte	0x04, 0x17
        /*001a*/ 	.short	(.L_68 - .L_67)
.L_67:
        /*001c*/ 	.word	0x00000000
        /*0020*/ 	.short	0x0008
        /*0022*/ 	.short	0x0038
        /*0024*/ 	.byte	0x00, 0xf5, 0x21, 0x00


	//----- nvinfo : EIATTR_KPARAM_INFO
	.align		4
.L_68:
        /*0028*/ 	.byte	0x04, 0x17
        /*002a*/ 	.short	(.L_70 - .L_69)
.L_69:
        /*002c*/ 	.word	0x00000000
        /*0030*/ 	.short	0x0007
        /*0032*/ 	.short	0x0030
        /*0034*/ 	.byte	0x00, 0xf0, 0x11, 0x00


	//----- nvinfo : EIATTR_KPARAM_INFO
	.align		4
.L_70:
        /*0038*/ 	.byte	0x04, 0x17
        /*003a*/ 	.short	(.L_72 - .L_71)
.L_71:
        /*003c*/ 	.word	0x00000000
        /*0040*/ 	.short	0x0006
        /*0042*/ 	.short	0x002c
        /*0044*/ 	.byte	0x00, 0xf0, 0x11, 0x00


	//----- nvinfo : EIATTR_KPARAM_INFO
	.align		4
.L_72:
        /*0048*/ 	.byte	0x04, 0x17
        /*004a*/ 	.short	(.L_74 - .L_73)
.L_73:
        /*004c*/ 	.word	0x00000000
        /*0050*/ 	.short	0x0005
        /*0052*/ 	.short	0x0028
        /*0054*/ 	.byte	0x00, 0xf0, 0x11, 0x00


	//----- nvinfo : EIATTR_KPARAM_INFO
	.align		4
.L_74:
        /*0058*/ 	.byte	0x04, 0x17
        /*005a*/ 	.short	(.L_76 - .L_75)
.L_75:
        /*005c*/ 	.word	0x00000000
        /*0060*/ 	.short	0x0004
        /*0062*/ 	.short	0x0020
        /*0064*/ 	.byte	0x00, 0xf5, 0x21, 0x00


	//----- nvinfo : EIATTR_KPARAM_INFO
	.align		4
.L_76:
        /*0068*/ 	.byte	0x04, 0x17
        /*006a*/ 	.short	(.L_78 - .L_77)
.L_77:
        /*006c*/ 	.word	0x00000000
        /*0070*/ 	.short	0x0003
        /*0072*/ 	.short	0x0018
        /*0074*/ 	.byte	0x00, 0xf5, 0x21, 0x00


	//----- nvinfo : EIATTR_KPARAM_INFO
	.align		4
.L_78:
        /*0078*/ 	.byte	0x04, 0x17
        /*007a*/ 	.short	(.L_80 - .L_79)
.L_79:
        /*007c*/ 	.word	0x00000000
        /*0080*/ 	.short	0x0002
        /*0082*/ 	.short	0x0010
        /*0084*/ 	.byte	0x00, 0xf5, 0x21, 0x00


	//----- nvinfo : EIATTR_KPARAM_INFO
	.align		4
.L_80:
        /*0088*/ 	.byte	0x04, 0x17
        /*008a*/ 	.short	(.L_82 - .L_81)
.L_81:
        /*008c*/ 	.word	0x00000000
        /*0090*/ 	.short	0x0001
        /*0092*/ 	.short	0x0008
        /*0094*/ 	.byte	0x00, 0xf5, 0x21, 0x00


	//----- nvinfo : EIATTR_KPARAM_INFO
	.align		4
.L_82:
        /*0098*/ 	.byte	0x04, 0x17
        /*009a*/ 	.short	(.L_84 - .L_83)
.L_83:
        /*009c*/ 	.word	0x00000000
        /*00a0*/ 	.short	0x0000
        /*00a2*/ 	.short	0x0000
        /*00a4*/ 	.byte	0x00, 0xf5, 0x21, 0x00


	//----- nvinfo : EIATTR_SPARSE_MMA_MASK
	.align		4
.L_84:
        /*00a8*/ 	.byte	0x03, 0x50
        /*00aa*/ 	.short	0x0000


	//----- nvinfo : EIATTR_WMMA_USED
	.align		4
        /*00ac*/ 	.byte	0x01, 0x2b
	.zero		2


	//----- nvinfo : EIATTR_MAXREG_COUNT
	.align		4
        /*00b0*/ 	.byte	0x03, 0x1b
        /*00b2*/ 	.short	0x00ff


	//----- nvinfo : EIATTR_NUM_BARRIERS
	.align		4
        /*00b4*/ 	.byte	0x02, 0x4c
        /*00b6*/ 	.byte	0x01
	.zero		1


	//----- nvinfo : EIATTR_MERCURY_ISA_VERSION
	.align		4
        /*00b8*/ 	.byte	0x03, 0x5f
        /*00ba*/ 	.short	0x0101


	//----- nvinfo : EIATTR_VRC_CTA_INIT_COUNT
	.align		4
        /*00bc*/ 	.byte	0x02, 0x4a
	.zero		1
	.zero		1


	//----- nvinfo : EIATTR_EXIT_INSTR_OFFSETS
	.align		4
        /*00c0*/ 	.byte	0x04, 0x1c
        /*00c2*/ 	.short	(.L_86 - .L_85)


	//   ....[0]....
.L_85:
        /*00c4*/ 	.word	0x00001a10


	//   ....[1]....
        /*00c8*/ 	.word	0x00001b80


	//----- nvinfo : EIATTR_CRS_STACK_SIZE
	.align		4
.L_86:
        /*00cc*/ 	.byte	0x04, 0x1e
        /*00ce*/ 	.short	(.L_88 - .L_87)
.L_87:
        /*00d0*/ 	.word	0x00000000


	//----- nvinfo : EIATTR_CBANK_PARAM_SIZE
	.align		4
.L_88:
        /*00d4*/ 	.byte	0x03, 0x19
        /*00d6*/ 	.short	0x0048


	//----- nvinfo : EIATTR_PARAM_CBANK
	.align		4
        /*00d8*/ 	.byte	0x04, 0x0a
        /*00da*/ 	.short	(.L_90 - .L_89)
	.align		4
.L_89:
        /*00dc*/ 	.word	index@(.nv.constant0._Z24spmm_forward_cuda_kernelILi0EEvPKiS1_S1_S1_S1_iiiPKfPf)
        /*00e0*/ 	.short	0x0380
        /*00e2*/ 	.short	0x0048


	//----- nvinfo : EIATTR_SW_WAR
	.align		4
.L_90:
        /*00e4*/ 	.byte	0x04, 0x36
        /*00e6*/ 	.short	(.L_92 - .L_91)
.L_91:
        /*00e8*/ 	.word	0x00000008
.L_92:


//--------------------- .nv.callgraph             --------------------------
	.section	.nv.callgraph,"",@"SHT_CUDA_CALLGRAPH"
	.align	4
	.sectionentsize	8
	.align		4
        /*0000*/ 	.word	0x00000000
	.align		4
        /*0004*/ 	.word	0xffffffff
	.align		4
        /*0008*/ 	.word	0x00000000
	.align		4
        /*000c*/ 	.word	0xfffffffe
	.align		4
        /*0010*/ 	.word	0x00000000
	.align		4
        /*0014*/ 	.word	0xfffffffd
	.align		4
        /*0018*/ 	.word	0x00000000
	.align		4
        /*001c*/ 	.word	0xfffffffc


//--------------------- .nv.constant4             --------------------------
	.section	.nv.constant4,"a",@progbits
	.align	8
	.align		8
.nv.constant4:
        /*0000*/ 	.dword	_ZN34_INTERNAL_e24d33c4_4_k_cu_de6661f24cuda3std3__45__cpo5beginE
	.align		8
        /*0008*/ 	.dword	_ZN34_INTERNAL_e24d33c4_4_k_cu_de6661f24cuda3std3__45__cpo3endE
	.align		8
        /*0010*/ 	.dword	_ZN34_INTERNAL_e24d33c4_4_k_cu_de6661f24cuda3std3__45__cpo6cbeginE
	.align		8
        /*0018*/ 	.dword	_ZN34_INTERNAL_e24d33c4_4_k_cu_de6661f24cuda3std3__45__cpo4cendE
	.align		8
        /*0020*/ 	.dword	_ZN34_INTERNAL_e24d33c4_4_k_cu_de6661f24cuda3std3__45__cpo6rbeginE
	.align		8
        /*0028*/ 	.dword	_ZN34_INTERNAL_e24d33c4_4_k_cu_de6661f24cuda3std3__45__cpo4rendE
	.align		8
        /*0030*/ 	.dword	_ZN34_INTERNAL_e24d33c4_4_k_cu_de6661f24cuda3std3__45__cpo7crbeginE
	.align		8
        /*0038*/ 	.dword	_ZN34_INTERNAL_e24d33c4_4_k_cu_de6661f24cuda3std3__45__cpo5crendE
	.align		8
        /*0040*/ 	.dword	_ZN34_INTERNAL_e24d33c4_4_k_cu_de6661f24cuda3std3__436_GLOBAL__N__e24d33c4_4_k_cu_de6661f26ignoreE
	.align		8
        /*0048*/ 	.dword	_ZN34_INTERNAL_e24d33c4_4_k_cu_de6661f24cuda3std3__419piecewise_constructE
	.align		8
        /*0050*/ 	.dword	_ZN34_INTERNAL_e24d33c4_4_k_cu_de6661f24cuda3std3__48in_placeE
	.align		8
        /*0058*/ 	.dword	_ZN34_INTERNAL_e24d33c4_4_k_cu_de6661f24cuda3std3__420unreachable_sentinelE
	.align		8
        /*0060*/ 	.dword	_ZN34_INTERNAL_e24d33c4_4_k_cu_de6661f24cuda3std3__47nulloptE
	.align		8
        /*0068*/ 	.dword	_ZN34_INTERNAL_e24d33c4_4_k_cu_de6661f24cuda3std3__48unexpectE
	.align		8
        /*0070*/ 	.dword	_ZN34_INTERNAL_e24d33c4_4_k_cu_de6661f24cuda3std6ranges3__45__cpo4swapE
	.align		8
        /*0078*/ 	.dword	_ZN34_INTERNAL_e24d33c4_4_k_cu_de6661f24cuda3std6ranges3__45__cpo9iter_moveE
	.align		8
        /*0080*/ 	.dword	_ZN34_INTERNAL_e24d33c4_4_k_cu_de6661f24cuda3std6ranges3__45__cpo5beginE
	.align		8
        /*0088*/ 	.dword	_ZN34_INTERNAL_e24d33c4_4_k_cu_de6661f24cuda3std6ranges3__45__cpo3endE
	.align		8
        /*0090*/ 	.dword	_ZN34_INTERNAL_e24d33c4_4_k_cu_de6661f24cuda3std6ranges3__45__cpo6cbeginE
	.align		8
        /*0098*/ 	.dword	_ZN34_INTERNAL_e24d33c4_4_k_cu_de6661f24cuda3std6ranges3__45__cpo4cendE
	.align		8
        /*00a0*/ 	.dword	_ZN34_INTERNAL_e24d33c4_4_k_cu_de6661f24cuda3std6ranges3__45__cpo7advanceE
	.align		8
        /*00a8*/ 	.dword	_ZN34_INTERNAL_e24d33c4_4_k_cu_de6661f24cuda3std6ranges3__45__cpo9iter_swapE
	.align		8
        /*00b0*/ 	.dword	_ZN34_INTERNAL_e24d33c4_4_k_cu_de6661f24cuda3std6ranges3__45__cpo4nextE
	.align		8
        /*00b8*/ 	.dword	_ZN34_INTERNAL_e24d33c4_4_k_cu_de6661f24cuda3std6ranges3__45__cpo4prevE
	.align		8
        /*00c0*/ 	.dword	_ZN34_INTERNAL_e24d33c4_4_k_cu_de6661f24cuda3std6ranges3__45__cpo4dataE
	.align		8
        /*00c8*/ 	.dword	_ZN34_INTERNAL_e24d33c4_4_k_cu_de6661f24cuda3std6ranges3__45__cpo5cdataE
	.align		8
        /*00d0*/ 	.dword	_ZN34_INTERNAL_e24d33c4_4_k_cu_de6661f24cuda3std6ranges3__45__cpo4sizeE
	.align		8
        /*00d8*/ 	.dword	_ZN34_INTERNAL_e24d33c4_4_k_cu_de6661f24cuda3std6ranges3__45__cpo5ssizeE
	.align		8
        /*00e0*/ 	.dword	_ZN34_INTERNAL_e24d33c4_4_k_cu_de6661f24cuda3std6ranges3__45__cpo8distanceE
	.align		8
        /*00e8*/ 	.dword	_ZN34_INTERNAL_e24d33c4_4_k_cu_de6661f26thrust24THRUST_300001_SM_1000_NS8cuda_cub3parE
	.align		8
        /*00f0*/ 	.dword	_ZN34_INTERNAL_e24d33c4_4_k_cu_de6661f26thrust24THRUST_300001_SM_1000_NS8cuda_cub10par_nosyncE
	.align		8
        /*00f8*/ 	.dword	_ZN34_INTERNAL_e24d33c4_4_k_cu_de6661f26thrust24THRUST_300001_SM_1000_NS6system6detail10sequential3seqE
	.align		8
        /*0100*/ 	.dword	_ZN34_INTERNAL_e24d33c4_4_k_cu_de6661f26thrust24THRUST_300001_SM_1000_NS6system3cpp3parE
	.align		8
        /*0108*/ 	.dword	_ZN34_INTERNAL_e24d33c4_4_k_cu_de6661f26thrust24THRUST_300001_SM_1000_NS12placeholders2_1E
	.align		8
        /*0110*/ 	.dword	_ZN34_INTERNAL_e24d33c4_4_k_cu_de6661f26thrust24THRUST_300001_SM_1000_NS12placeholders2_2E
	.align		8
        /*0118*/ 	.dword	_ZN34_INTERNAL_e24d33c4_4_k_cu_de6661f26thrust24THRUST_300001_SM_1000_NS12placeholders2_3E
	.align		8
        /*0120*/ 	.dword	_ZN34_INTERNAL_e24d33c4_4_k_cu_de6661f26thrust24THRUST_300001_SM_1000_NS12placeholders2_4E
	.align		8
        /*0128*/ 	.dword	_ZN34_INTERNAL_e24d33c4_4_k_cu_de6661f26thrust24THRUST_300001_SM_1000_NS12placeholders2_5E
	.align		8
        /*0130*/ 	.dword	_ZN34_INTERNAL_e24d33c4_4_k_cu_de6661f26thrust24THRUST_300001_SM_1000_NS12placeholders2_6E
	.align		8
        /*0138*/ 	.dword	_ZN34_INTERNAL_e24d33c4_4_k_cu_de6661f26thrust24THRUST_300001_SM_1000_NS12placeholders2_7E
	.align		8
        /*0140*/ 	.dword	_ZN34_INTERNAL_e24d33c4_4_k_cu_de6661f26thrust24THRUST_300001_SM_1000_NS12placeholders2_8E
	.align		8
        /*0148*/ 	.dword	_ZN34_INTERNAL_e24d33c4_4_k_cu_de6661f26thrust24THRUST_300001_SM_1000_NS12placeholders2_9E
	.align		8
        /*0150*/ 	.dword	_ZN34_INTERNAL_e24d33c4_4_k_cu_de6661f26thrust24THRUST_300001_SM_1000_NS12placeholders3_10E
	.align		8
        /*0158*/ 	.dword	_ZN34_INTERNAL_e24d33c4_4_k_cu_de6661f26thrust24THRUST_300001_SM_1000_NS3seqE
	.align		8
        /*0160*/ 	.dword	_ZN34_INTERNAL_e24d33c4_4_k_cu_de6661f26thrust24THRUST_300001_SM_1000_NS6deviceE


//--------------------- .text._ZN3cub18CUB_300001_SM_10006detail11EmptyKernelIvEEvv --------------------------
	.section	.text._ZN3cub18CUB_300001_SM_10006detail11EmptyKernelIvEEvv,"ax",@progbits
	.align	128
        .global         _ZN3cub18CUB_300001_SM_10006detail11EmptyKernelIvEEvv
        .type           _ZN3cub18CUB_300001_SM_10006detail11EmptyKernelIvEEvv,@function
        .size           _ZN3cub18CUB_300001_SM_10006detail11EmptyKernelIvEEvv,(.L_x_24 - _ZN3cub18CUB_300001_SM_10006detail11EmptyKernelIvEEvv)
        .other          _ZN3cub18CUB_300001_SM_10006detail11EmptyKernelIvEEvv,@"STO_CUDA_ENTRY STV_DEFAULT"
_ZN3cub18CUB_300001_SM_10006detail11EmptyKernelIvEEvv:
.text._ZN3cub18CUB_300001_SM_10006detail11EmptyKernelIvEEvv:
[----:B------:R-:W-:Y:S01]  /*0000*/  LDC R1, c[0x0][0x37c] ;  /* 0x0000df00ff017b82 */ /* 0x000fe20000000800 */
[----:B------:R-:W-:Y:S05]  /*0010*/  EXIT ;  /* 0x000000000000794d */ /* 0x000fea0003800000 */
.L_x_0:
[----:B------:R-:W-:-:S00]  /*0020*/  BRA `(.L_x_0) ;  /* 0xfffffffc00fc7947 */ /* 0x000fc0000383ffff */
[----:B------:R-:W-:-:S00]  /*0030*/  NOP ;  /* 0x0000000000007918 */ /* 0x000fc00000000000 */
        /* <DEDUP_REMOVED lines=12> */
.L_x_24:


//--------------------- .text._Z24spmm_forward_cuda_kernelILi0EEvPKiS1_S1_S1_S1_iiiPKfPf --------------------------
	.section	.text._Z24spmm_forward_cuda_kernelILi0EEvPKiS1_S1_S1_S1_iiiPKfPf,"ax",@progbits
	.align	128
        .global         _Z24spmm_forward_cuda_kernelILi0EEvPKiS1_S1_S1_S1_iiiPKfPf
        .type           _Z24spmm_forward_cuda_kernelILi0EEvPKiS1_S1_S1_S1_iiiPKfPf,@function
        .size           _Z24spmm_forward_cuda_kernelILi0EEvPKiS1_S1_S1_S1_iiiPKfPf,(.L_x_25 - _Z24spmm_forward_cuda_kernelILi0EEvPKiS1_S1_S1_S1_iiiPKfPf)
        .other          _Z24spmm_forward_cuda_kernelILi0EEvPKiS1_S1_S1_S1_iiiPKfPf,@"STO_CUDA_ENTRY STV_DEFAULT"
_Z24spmm_forward_cuda_kernelILi0EEvPKiS1_S1_S1_S1_iiiPKfPf:
.text._Z24spmm_forward_cuda_kernelILi0EEvPKiS1_S1_S1_S1_iiiPKfPf:
[----:B------:R-:W-:Y:S08]  /*0000*/  LDC R1, c[0x0][0x37c] ;  /* 0x0000df00ff017b82 */ /* 0x000ff00000000800 */
[----:B------:R-:W0:Y:S01]  /*0010*/  S2UR UR8, SR_CTAID.X ;  /* 0x00000000000879c3 */ /* 0x000e220000002500 */
[----:B------:R-:W0:Y:S01]  /*0020*/  LDCU.64 UR4, c[0x0][0x390] ;  /* 0x00007200ff0477ac */ /* 0x000e220008000a00 */
[----:B------:R-:W1:Y:S01]  /*0030*/  LDCU.64 UR16, c[0x0][0x358] ;  /* 0x00006b00ff1077ac */ /* 0x000e620008000a00 */
[----:B------:R-:W2:Y:S01]  /*0040*/  LDCU UR13, c[0x0][0x3b0] ;  /* 0x00007600ff0d77ac */ /* 0x000ea20008000800 */
[----:B0-----:R-:W-:-:S06]  /*0050*/  UIMAD.WIDE.U32 UR4, UR8, 0x4, UR4 ;  /* 0x00000004080478a5 */ /* 0x001fcc000f8e0004 */
[----:B------:R-:W-:Y:S02]  /*0060*/  IMAD.U32 R2, RZ, RZ, UR4 ;  /* 0x00000004ff027e24 */ /* 0x000fe4000f8e00ff */
[----:B------:R-:W-:-:S05]  /*0070*/  IMAD.U32 R3, RZ, RZ, UR5 ;  /* 0x00000005ff037e24 */ /* 0x000fca000f8e00ff */
[----:B-1----:R-:W3:Y:S01]  /*0080*/  LDG.E.CONSTANT R0, desc[UR16][R2.64] ;  /* 0x0000001002007981 */ /* 0x002ee2000c1e9900 */
[----:B------:R-:W0:Y:S01]  /*0090*/  S2UR UR9, SR_CTAID.Y ;  /* 0x00000000000979c3 */ /* 0x000e220000002600 */
[----:B--2---:R-:W-:Y:S01]  /*00a0*/  USHF.R.S32.HI UR4, URZ, 0x1f, UR13 ;  /* 0x0000001fff047899 */ /* 0x004fe2000801140d */
[----:B------:R-:W-:Y:S01]  /*00b0*/  CS2R R14, SRZ ;  /* 0x00000000000e7805 */ /* 0x000fe2000001ff00 */
[----:B------:R-:W1:Y:S01]  /*00c0*/  S2R R18, SR_TID.Y ;  /* 0x0000000000127919 */ /* 0x000e620000002200 */
[----:B------:R-:W2:Y:S01]  /*00d0*/  LDCU UR20, c[0x0][0x360] ;  /* 0x00006c00ff1477ac */ /* 0x000ea20008000800 */
[----:B------:R-:W-:Y:S02]  /*00e0*/  CS2R R12, SRZ ;  /* 0x00000000000c7805 */ /* 0x000fe4000001ff00 */
[----:B------:R-:W-:Y:S02]  /*00f0*/  CS2R R10, SRZ ;  /* 0x00000000000a7805 */ /* 0x000fe4000001ff00 */
[----:B------:R-:W-:Y:S01]  /*0100*/  CS2R R8, SRZ ;  /* 0x0000000000087805 */ /* 0x000fe2000001ff00 */
[----:B------:R-:W-:Y:S01]  /*0110*/  ULEA.HI UR4, UR4, UR13, URZ, 0x4 ;  /* 0x0000000d04047291 */ /* 0x000fe2000f8f20ff */
[----:B------:R-:W4:Y:S01]  /*0120*/  LDCU UR10, c[0x0][0x364] ;  /* 0x00006c80ff0a77ac */ /* 0x000f220008000800 */
[----:B------:R-:W-:-:S02]  /*0130*/  USHF.L.U32 UR8, UR8, 0x4, URZ ;  /* 0x0000000408087899 */ /* 0x000fc400080006ff */
[----:B------:R-:W-:Y:S02]  /*0140*/  USHF.R.S32.HI UR7, URZ, 0x4, UR4 ;  /* 0x00000004ff077899 */ /* 0x000fe40008011404 */
[----:B0-----:R-:W-:Y:S01]  /*0150*/  USHF.L.U32 UR9, UR9, 0x6, URZ ;  /* 0x0000000609097899 */ /* 0x001fe200080006ff */
[----:B---3--:R-:W-:-:S13]  /*0160*/  ISETP.NE.AND P0, PT, R0, RZ, PT ;  /* 0x000000ff0000720c */ /* 0x008fda0003f05270 */
[----:B-12-4-:R-:W-:Y:S05]  /*0170*/  @!P0 BRA `(.L_x_1) ;  /* 0x00000018001c8947 */ /* 0x016fea0003800000 */
[----:B------:R-:W0:Y:S01]  /*0180*/  LDCU.64 UR4, c[0x0][0x380] ;  /* 0x00007000ff0477ac */ /* 0x000e220008000a00 */
[----:B------:R-:W-:Y:S01]  /*0190*/  IMAD.U32 R4, RZ, RZ, UR8 ;  /* 0x00000008ff047e24 */ /* 0x000fe2000f8e00ff */
[----:B------:R-:W-:Y:S01]  /*01a0*/  MOV R3, 0x10 ;  /* 0x0000001000037802 */ /* 0x000fe20000000f00 */
[----:B------:R-:W1:Y:S01]  /*01b0*/  LDCU UR14, c[0x0][0x3a8] ;  /* 0x00007500ff0e77ac */ /* 0x000e620008000800 */
[----:B0-----:R-:W-:Y:S02]  /*01c0*/  UIMAD.WIDE.U32 UR18, UR8, 0x4, UR4 ;  /* 0x00000004081278a5 */ /* 0x001fe4000f8e0004 */
[----:B-1----:R-:W-:-:S04]  /*01d0*/  VIADDMNMX.U32 R4, R4, R3, UR14, PT ;  /* 0x0000000e04047e46 */ /* 0x002fc8000b800003 */
[----:B------:R-:W-:Y:S02]  /*01e0*/  IMAD.U32 R2, RZ, RZ, UR18 ;  /* 0x00000012ff027e24 */ /* 0x000fe4000f8e00ff */
[----:B------:R-:W-:Y:S01]  /*01f0*/  IMAD.U32 R3, RZ, RZ, UR19 ;  /* 0x00000013ff037e24 */ /* 0x000fe2000f8e00ff */
[----:B------:R-:W-:-:S04]  /*0200*/  R2UR UR6, R4 ;  /* 0x00000000040672ca */ /* 0x000fc800000e0000 */
[----:B------:R0:W2:Y:S01]  /*0210*/  LDG.E.CONSTANT R20, desc[UR16][R2.64] ;  /* 0x0000001002147981 */ /* 0x0000a2000c1e9900 */
[----:B------:R-:W1:Y:S08]  /*0220*/  I2F.U32.RP R7, UR20 ;  /* 0x0000001400077d06 */ /* 0x000e700008209000 */
[----:B------:R-:W-:Y:S02]  /*0230*/  UIMAD.WIDE.U32 UR4, UR6, 0x4, UR4 ;  /* 0x00000004060478a5 */ /* 0x000fe4000f8e0004 */
[----:B------:R-:W-:Y:S01]  /*0240*/  UIMAD UR6, UR20, UR10, URZ ;  /* 0x0000000a140672a4 */ /* 0x000fe2000f8e02ff */
[----:B------:R-:W3:Y:S03]  /*0250*/  S2R R21, SR_TID.X ;  /* 0x0000000000157919 */ /* 0x000ee60000002100 */
[----:B------:R-:W-:Y:S01]  /*0260*/  MOV R5, UR5 ;  /* 0x0000000500057c02 */ /* 0x000fe20008000f00 */
[----:B-1----:R-:W1:Y:S01]  /*0270*/  MUFU.RCP R7, R7 ;  /* 0x0000000700077308 */ /* 0x002e620000001000 */
[----:B------:R-:W-:Y:S01]  /*0280*/  IMAD.U32 R4, RZ, RZ, UR4 ;  /* 0x00000004ff047e24 */ /* 0x000fe2000f8e00ff */
[----:B------:R-:W-:-:S04]  /*0290*/  IADD3 R25, PT, PT, RZ, -UR6, RZ ;  /* 0x80000006ff197c10 */ /* 0x000fc8000fffe0ff */
[----:B------:R4:W5:Y:S01]  /*02a0*/  LDG.E.CONSTANT R5, desc[UR16][R4.64] ;  /* 0x0000001004057981 */ /* 0x000962000c1e9900 */
[----:B------:R-:W4:Y:S01]  /*02b0*/  S2UR UR11, SR_CgaCtaId ;  /* 0x00000000000b79c3 */ /* 0x000f220000008800 */
[----:B------:R-:W3:Y:S01]  /*02c0*/  I2F.U32.RP R15, UR6 ;  /* 0x00000006000f7d06 */ /* 0x000ee20008209000 */
[----:B------:R-:W-:Y:S01]  /*02d0*/  ISETP.NE.U32.AND P5, PT, RZ, UR20, PT ;  /* 0x00000014ff007c0c */ /* 0x000fe2000bfa5070 */
[----:B------:R-:W-:Y:S01]  /*02e0*/  UMOV UR4, 0x400 ;  /* 0x0000040000047882 */ /* 0x000fe20000000000 */
[----:B------:R-:W-:Y:S01]  /*02f0*/  ISETP.NE.U32.AND P2, PT, RZ, UR6, PT ;  /* 0x00000006ff007c0c */ /* 0x000fe2000bf45070 */
[----:B------:R-:W-:Y:S02]  /*0300*/  UIADD3 UR5, UPT, UPT, UR4, 0x220, URZ ;  /* 0x0000022004057890 */ /* 0x000fe4000fffe0ff */
[----:B------:R-:W-:Y:S01]  /*0310*/  UIADD3 UR15, UPT, UPT, UR14, 0x1, URZ ;  /* 0x000000010e0f7890 */ /* 0x000fe2000fffe0ff */
[----:B------:R-:W4:Y:S01]  /*0320*/  S2UR UR12, SR_SWINHI ;  /* 0x00000000000c79c3 */ /* 0x000f220000002f00 */
[----:B------:R-:W-:Y:S01]  /*0330*/  UIMAD UR13, UR13, UR14, URZ ;  /* 0x0000000e0d0d72a4 */ /* 0x000fe2000f8e02ff */
[----:B-1----:R-:W-:-:S04]  /*0340*/  VIADD R19, R7, 0xffffffe ;  /* 0x0ffffffe07137836 */ /* 0x002fc80000000000 */
[----:B0-----:R-:W0:Y:S01]  /*0350*/  F2I.FTZ.U32.TRUNC.NTZ R3, R19 ;  /* 0x0000001300037305 */ /* 0x001e22000021f000 */
[----:B---3--:R-:W-:-:S07]  /*0360*/  IMAD R23, R18, UR20, R21 ;  /* 0x0000001412177c24 */ /* 0x008fce000f8e0215 */
[----:B------:R-:W1:Y:S01]  /*0370*/  MUFU.RCP R15, R15 ;  /* 0x0000000f000f7308 */ /* 0x000e620000001000 */
[----:B------:R-:W-:Y:S01]  /*0380*/  VIADD R6, R21, UR20 ;  /* 0x0000001415067c36 */ /* 0x000fe20008000000 */
[----:B----4-:R-:W-:Y:S01]  /*0390*/  ULEA UR18, UR11, UR4, 0x18 ;  /* 0x000000040b127291 */ /* 0x010fe2000f8ec0ff */
[----:B------:R-:W-:Y:S01]  /*03a0*/  VIADD R2, R23, UR6 ;  /* 0x0000000617027c36 */ /* 0x000fe20008000000 */
[----:B------:R-:W-:Y:S01]  /*03b0*/  UIADD3 UR4, UPT, UPT, UR4, 0x200, URZ ;  /* 0x0000020004047890 */ /* 0x000fe2000fffe0ff */
[----:B------:R-:W-:Y:S01]  /*03c0*/  VIADD R34, R6, UR20 ;  /* 0x0000001406227c36 */ /* 0x000fe20008000000 */
[----:B------:R-:W-:Y:S01]  /*03d0*/  ULEA UR10, UR11, UR5, 0x18 ;  /* 0x000000050b0a7291 */ /* 0x000fe2000f8ec0ff */
[--C-:B0-----:R-:W-:Y:S01]  /*03e0*/  IMAD.MOV R27, RZ, RZ, -R3.reuse ;  /* 0x000000ffff1b7224 */ /* 0x101fe200078e0a03 */
[C---:B------:R-:W-:Y:S01]  /*03f0*/  ISETP.GE.U32.AND P0, PT, R2.reuse, 0x80, PT ;  /* 0x000000800200780c */ /* 0x040fe20003f06070 */
[----:B------:R-:W-:Y:S01]  /*0400*/  ULEA UR11, UR11, UR4, 0x18 ;  /* 0x000000040b0b7291 */ /* 0x000fe2000f8ec0ff */
[----:B------:R-:W-:Y:S01]  /*0410*/  VIMNMX.U32 R7, PT, PT, R2, 0x80, !PT ;  /* 0x0000008002077848 */ /* 0x000fe20007fe0000 */
[----:B------:R-:W-:Y:S01]  /*0420*/  IMAD R27, R27, UR20, RZ ;  /* 0x000000141b1b7c24 */ /* 0x000fe2000f8e02ff */
[----:B------:R-:W-:Y:S01]  /*0430*/  SEL R4, RZ, 0x1, P0 ;  /* 0x00000001ff047807 */ /* 0x000fe20000000000 */
[----:B------:R-:W-:Y:S01]  /*0440*/  IMAD.SHL.U32 R36, R21, 0x4, RZ ;  /* 0x0000000415247824 */ /* 0x000fe200078e00ff */
[C---:B------:R-:W-:Y:S01]  /*0450*/  ISETP.GE.U32.AND P0, PT, R6.reuse, 0x80, PT ;  /* 0x000000800600780c */ /* 0x040fe20003f06070 */
[----:B------:R-:W-:Y:S01]  /*0460*/  UMOV UR4, UR10 ;  /* 0x0000000a00047c82 */ /* 0x000fe20008000000 */
[----:B------:R-:W-:Y:S01]  /*0470*/  UMOV UR5, UR12 ;  /* 0x0000000c00057c82 */ /* 0x000fe20008000000 */
[----:B------:R-:W-:Y:S01]  /*0480*/  IADD3 R7, PT, PT, R7, -R2, -R4 ;  /* 0x8000000207077210 */ /* 0x000fe20007ffe804 */
[----:B-1----:R-:W-:Y:S01]  /*0490*/  VIADD R16, R15, 0xffffffe ;  /* 0x0ffffffe0f107836 */ /* 0x002fe20000000000 */
[----:B------:R-:W-:Y:S01]  /*04a0*/  MOV R2, RZ ;  /* 0x000000ff00027202 */ /* 0x000fe20000000f00 */
[C---:B------:R-:W-:Y:S01]  /*04b0*/  IMAD.SHL.U32 R37, R6.reuse, 0x4, RZ ;  /* 0x0000000406257824 */ /* 0x040fe200078e00ff */
[----:B------:R-:W-:Y:S01]  /*04c0*/  VIMNMX.U32 R15, PT, PT, R6, 0x80, !PT ;  /* 0x00000080060f7848 */ /* 0x000fe20007fe0000 */
[----:B------:R0:W1:Y:S01]  /*04d0*/  F2I.FTZ.U32.TRUNC.NTZ R17, R16 ;  /* 0x0000001000117305 */ /* 0x000062000021f000 */
[----:B------:R-:W-:Y:S01]  /*04e0*/  SEL R19, RZ, 0x1, P0 ;  /* 0x00000001ff137807 */ /* 0x000fe20000000000 */
[----:B------:R-:W-:Y:S01]  /*04f0*/  IMAD.HI.U32 R2, R3, R27, R2 ;  /* 0x0000001b03027227 */ /* 0x000fe200078e0002 */
[----:B------:R-:W-:-:S02]  /*0500*/  LOP3.LUT R36, R36, 0x1c, RZ, 0xc0, !PT ;  /* 0x0000001c24247812 */ /* 0x000fc400078ec0ff */
[----:B------:R-:W-:Y:S02]  /*0510*/  IADD3 R15, PT, PT, R15, -R6, -R19 ;  /* 0x800000060f0f7210 */ /* 0x000fe40007ffe813 */
[----:B------:R-:W-:Y:S01]  /*0520*/  LOP3.LUT R37, R37, 0x1c, RZ, 0xc0, !PT ;  /* 0x0000001c25257812 */ /* 0x000fe200078ec0ff */
[----:B0-----:R-:W-:Y:S02]  /*0530*/  IMAD.MOV.U32 R16, RZ, RZ, RZ ;  /* 0x000000ffff107224 */ /* 0x001fe400078e00ff */
[----:B------:R-:W-:-:S04]  /*0540*/  IMAD.HI.U32 R2, R2, R15, RZ ;  /* 0x0000000f02027227 */ /* 0x000fc800078e00ff */
[----:B-1----:R-:W-:Y:S02]  /*0550*/  IMAD R25, R25, R17, RZ ;  /* 0x0000001119197224 */ /* 0x002fe400078e02ff */
[----:B------:R-:W-:Y:S02]  /*0560*/  IMAD.MOV R22, RZ, RZ, -R2 ;  /* 0x000000ffff167224 */ /* 0x000fe400078e0a02 */
[----:B------:R-:W-:Y:S01]  /*0570*/  IMAD.HI.U32 R16, R17, R25, R16 ;  /* 0x0000001911107227 */ /* 0x000fe200078e0010 */
[----:B------:R-:W-:-:S03]  /*0580*/  LEA R17, R18, UR9, 0x4 ;  /* 0x0000000912117c11 */ /* 0x000fc6000f8e20ff */
[----:B------:R-:W-:Y:S02]  /*0590*/  IMAD R15, R22, UR20, R15 ;  /* 0x00000014160f7c24 */ /* 0x000fe4000f8e020f */
[----:B------:R-:W-:-:S03]  /*05a0*/  IMAD.HI.U32 R3, R16, R7, RZ ;  /* 0x0000000710037227 */ /* 0x000fc600078e00ff */
[----:B------:R-:W-:Y:S01]  /*05b0*/  ISETP.GE.U32.AND P3, PT, R15, UR20, PT ;  /* 0x000000140f007c0c */ /* 0x000fe2000bf66070 */
[----:B------:R-:W-:Y:S02]  /*05c0*/  IMAD.MOV R16, RZ, RZ, -R3 ;  /* 0x000000ffff107224 */ /* 0x000fe400078e0a03 */
[----:B------:R-:W-:Y:S02]  /*05d0*/  IMAD.U32 R22, RZ, RZ, UR4 ;  /* 0x00000004ff167e24 */ /* 0x000fe4000f8e00ff */
[----:B------:R-:W-:-:S05]  /*05e0*/  IMAD R7, R16, UR6, R7 ;  /* 0x0000000610077c24 */ /* 0x000fca000f8e0207 */
[----:B------:R-:W-:-:S03]  /*05f0*/  ISETP.GE.U32.AND P0, PT, R7, UR6, PT ;  /* 0x0000000607007c0c */ /* 0x000fc6000bf06070 */
[----:B------:R-:W-:Y:S01]  /*0600*/  @P3 IADD3 R15, PT, PT, R15, -UR20, RZ ;  /* 0x800000140f0f3c10 */ /* 0x000fe2000fffe0ff */
[----:B------:R-:W-:-:S03]  /*0610*/  @P3 VIADD R2, R2, 0x1 ;  /* 0x0000000102023836 */ /* 0x000fc60000000000 */
[----:B------:R-:W-:Y:S01]  /*0620*/  ISETP.GE.U32.AND P4, PT, R15, UR20, PT ;  /* 0x000000140f007c0c */ /* 0x000fe2000bf86070 */
[----:B------:R-:W-:-:S05]  /*0630*/  IMAD.MOV.U32 R15, RZ, RZ, RZ ;  /* 0x000000ffff0f7224 */ /* 0x000fca00078e00ff */
[----:B------:R-:W-:Y:S02]  /*0640*/  @P0 VIADD R7, R7, -UR6 ;  /* 0x8000000607070c36 */ /* 0x000fe40008000000 */
[----:B------:R-:W-:Y:S01]  /*0650*/  @P0 VIADD R3, R3, 0x1 ;  /* 0x0000000103030836 */ /* 0x000fe20000000000 */
[----:B------:R-:W-:Y:S02]  /*0660*/  ISETP.GE.U32.AND P0, PT, R21, 0x80, PT ;  /* 0x000000801500780c */ /* 0x000fe40003f06070 */
[----:B------:R-:W-:Y:S02]  /*0670*/  ISETP.GE.U32.AND P1, PT, R7, UR6, PT ;  /* 0x0000000607007c0c */ /* 0x000fe4000bf26070 */
[C---:B------:R-:W-:Y:S01]  /*0680*/  ISETP.LT.U32.AND P0, PT, R18.reuse, UR7, !P0 ;  /* 0x0000000712007c0c */ /* 0x040fe2000c701070 */
[----:B------:R-:W-:Y:S01]  /*0690*/  IMAD.SHL.U32 R18, R18, 0x80, RZ ;  /* 0x0000008012127824 */ /* 0x000fe200078e00ff */
[----:B------:R-:W-:Y:S02]  /*06a0*/  @P4 IADD3 R2, PT, PT, R2, 0x1, RZ ;  /* 0x0000000102024810 */ /* 0x000fe40007ffe0ff */
[----:B------:R-:W-:-:S02]  /*06b0*/  @!P5 LOP3.LUT R2, RZ, UR20, RZ, 0x33, !PT ;  /* 0x00000014ff02dc12 */ /* 0x000fc4000f8e33ff */
[----:B------:R-:W-:Y:S02]  /*06c0*/  IADD3 R35, PT, PT, R18, R21, RZ ;  /* 0x0000001512237210 */ /* 0x000fe40007ffe0ff */
[----:B------:R-:W-:Y:S01]  /*06d0*/  LEA R21, R23, UR18, 0x2 ;  /* 0x0000001217157c11 */ /* 0x000fe2000f8e10ff */
[----:B------:R-:W-:Y:S01]  /*06e0*/  IMAD.IADD R16, R19, 0x1, R2 ;  /* 0x0000000113107824 */ /* 0x000fe200078e0202 */
[----:B------:R-:W-:Y:S01]  /*06f0*/  MOV R2, UR20 ;  /* 0x0000001400027c02 */ /* 0x000fe20008000f00 */
[----:B------:R-:W-:Y:S01]  /*0700*/  @P1 VIADD R3, R3, 0x1 ;  /* 0x0000000103031836 */ /* 0x000fe20000000000 */
[----:B------:R-:W-:Y:S01]  /*0710*/  @!P2 LOP3.LUT R3, RZ, UR6, RZ, 0x33, !PT ;  /* 0x00000006ff03ac12 */ /* 0x000fe2000f8e33ff */
[----:B------:R-:W-:Y:S01]  /*0720*/  IMAD.MOV.U32 R19, RZ, RZ, RZ ;  /* 0x000000ffff137224 */ /* 0x000fe200078e00ff */
[----:B------:R-:W-:-:S03]  /*0730*/  LEA R35, R35, UR10, 0x2 ;  /* 0x0000000a23237c11 */ /* 0x000fc6000f8e10ff */
[----:B------:R-:W-:Y:S01]  /*0740*/  IMAD.IADD R7, R4, 0x1, R3 ;  /* 0x0000000104077824 */ /* 0x000fe200078e0203 */
[----:B------:R-:W-:Y:S01]  /*0750*/  SHF.L.U32 R3, R34, 0x2, RZ ;  /* 0x0000000222037819 */ /* 0x000fe200000006ff */
[----:B------:R-:W-:Y:S01]  /*0760*/  IMAD R2, R2, 0x4, R35 ;  /* 0x0000000402027824 */ /* 0x000fe200078e0223 */
[----:B------:R-:W-:Y:S02]  /*0770*/  LOP3.LUT R4, R16, 0x3, RZ, 0xc0, !PT ;  /* 0x0000000310047812 */ /* 0x000fe400078ec0ff */
[----:B------:R-:W-:Y:S01]  /*0780*/  LOP3.LUT R3, R3, 0x1c, RZ, 0xc0, !PT ;  /* 0x0000001c03037812 */ /* 0x000fe200078ec0ff */
[----:B--2---:R-:W-:Y:S02]  /*0790*/  IMAD.IADD R20, R23, 0x1, R20 ;  /* 0x0000000117147824 */ /* 0x004fe400078e0214 */
[----:B------:R-:W-:Y:S02]  /*07a0*/  IMAD.U32 R23, RZ, RZ, UR5 ;  /* 0x00000005ff177e24 */ /* 0x000fe4000f8e00ff */
[----:B------:R-:W-:-:S07]  /*07b0*/  IMAD.WIDE.U32 R22, R18, 0x4, R22 ;  /* 0x0000000412167825 */ /* 0x000fce00078e0016 */
.L_x_22:
[----:B------:R-:W0:Y:S01]  /*07c0*/  S2R R25, SR_TID.Y ;  /* 0x0000000000197919 */ /* 0x000e220000002200 */
[----:B------:R-:W-:Y:S05]  /*07d0*/  WARPSYNC.ALL ;  /* 0x0000000000007948 */ /* 0x000fea0003800000 */
[----:B------:R-:W0:Y:S01]  /*07e0*/  S2R R28, SR_TID.X ;  /* 0x00000000001c7919 */ /* 0x000e220000002100 */
[----:B------:R-:W-:Y:S01]  /*07f0*/  BSSY.RECONVERGENT B0, `(.L_x_2) ;  /* 0x0000035000007945 */ /* 0x000fe20003800200 */
[----:B0-----:R-:W-:-:S05]  /*0800*/  IMAD R27, R25, UR20, R28 ;  /* 0x00000014191b7c24 */ /* 0x001fca000f8e021c */
[----:B------:R-:W-:-:S13]  /*0810*/  ISETP.GT.U32.AND P1, PT, R27, 0x7, PT ;  /* 0x000000071b00780c */ /* 0x000fda0003f24070 */
[----:B------:R-:W0:Y:S01]  /*0820*/  @!P1 S2R R25, SR_CgaCtaId ;  /* 0x0000000000199919 */ /* 0x000e220000008800 */
[----:B------:R-:W-:-:S04]  /*0830*/  @!P1 MOV R24, 0x400 ;  /* 0x0000040000189802 */ /* 0x000fc80000000f00 */
[----:B------:R-:W-:-:S04]  /*0840*/  @!P1 IADD3 R24, PT, PT, R24, 0x200, RZ ;  /* 0x0000020018189810 */ /* 0x000fc80007ffe0ff */
[----:B0-----:R-:W-:Y:S01]  /*0850*/  @!P1 LEA R24, R25, R24, 0x18 ;  /* 0x0000001819189211 */ /* 0x001fe200078ec0ff */
[----:B------:R-:W-:-:S04]  /*0860*/  IMAD.U32 R25, RZ, RZ, UR15 ;  /* 0x0000000fff197e24 */ /* 0x000fc8000f8e00ff */
[----:B------:R-:W-:-:S05]  /*0870*/  @!P1 IMAD R24, R27, 0x4, R24 ;  /* 0x000000041b189824 */ /* 0x000fca00078e0218 */
[----:B------:R0:W-:Y:S01]  /*0880*/  @!P1 STS [R24], R25 ;  /* 0x0000001918009388 */ /* 0x0001e20000000800 */
[----:B------:R-:W-:Y:S01]  /*0890*/  BAR.SYNC.DEFER_BLOCKING 0x0 ;  /* 0x0000000000007b1d */ /* 0x000fe20000010000 */
[----:B------:R-:W-:-:S13]  /*08a0*/  ISETP.GT.U32.AND P1, PT, R27, 0x7f, PT ;  /* 0x0000007f1b00780c */ /* 0x000fda0003f24070 */
[----:B0-2---:R-:W-:Y:S05]  /*08b0*/  @P1 BRA `(.L_x_3) ;  /* 0x0000000000a01947 */ /* 0x005fea0003800000 */
[C---:B------:R-:W-:Y:S01]  /*08c0*/  LOP3.LUT R25, R7.reuse, 0x3, RZ, 0xc0, !PT ;  /* 0x0000000307197812 */ /* 0x040fe200078ec0ff */
[----:B------:R-:W-:Y:S01]  /*08d0*/  BSSY.RECONVERGENT B1, `(.L_x_4) ;  /* 0x0000012000017945 */ /* 0x000fe20003800200 */
[----:B------:R-:W-:Y:S01]  /*08e0*/  ISETP.GE.U32.AND P2, PT, R7, 0x3, PT ;  /* 0x000000030700780c */ /* 0x000fe20003f46070 */
[----:B------:R-:W-:Y:S01]  /*08f0*/  IMAD.MOV.U32 R24, RZ, RZ, R27 ;  /* 0x000000ffff187224 */ /* 0x000fe200078e001b */
[----:B------:R-:W-:-:S13]  /*0900*/  ISETP.NE.AND P1, PT, R25, 0x3, PT ;  /* 0x000000031900780c */ /* 0x000fda0003f25270 */
[----:B------:R-:W-:Y:S05]  /*0910*/  @!P1 BRA `(.L_x_5) ;  /* 0x0000000000349947 */ /* 0x000fea0003800000 */
[----:B------:R0:W-:Y:S01]  /*0920*/  STS [R21], RZ ;  /* 0x000000ff15007388 */ /* 0x0001e20000000800 */
[----:B------:R-:W-:Y:S02]  /*0930*/  ISETP.NE.AND P1, PT, R25, RZ, PT ;  /* 0x000000ff1900720c */ /* 0x000fe40003f25270 */
[----:B------:R-:W-:-:S11]  /*0940*/  IADD3 R24, PT, PT, R27, UR6, RZ ;  /* 0x000000061b187c10 */ /* 0x000fd6000fffe0ff */
[----:B0-----:R-:W-:Y:S05]  /*0950*/  @!P1 BRA `(.L_x_5) ;  /* 0x0000000000249947 */ /* 0x001fea0003800000 */
[----:B------:R-:W-:Y:S01]  /*0960*/  ISETP.NE.AND P1, PT, R25, 0x1, PT ;  /* 0x000000011900780c */ /* 0x000fe20003f25270 */
[----:B------:R-:W-:Y:S02]  /*0970*/  IMAD.U32 R26, RZ, RZ, UR6 ;  /* 0x00000006ff1a7e24 */ /* 0x000fe4000f8e00ff */
[----:B------:R-:W-:Y:S02]  /*0980*/  IMAD.U32 R25, RZ, RZ, UR6 ;  /* 0x00000006ff197e24 */ /* 0x000fe4000f8e00ff */
[----:B------:R-:W-:Y:S02]  /*0990*/  IMAD R26, R26, 0x4, R21 ;  /* 0x000000041a1a7824 */ /* 0x000fe400078e0215 */
[----:B------:R-:W-:-:S03]  /*09a0*/  VIADD R24, R24, UR6 ;  /* 0x0000000618187c36 */ /* 0x000fc60008000000 */
[----:B------:R0:W-:Y:S03]  /*09b0*/  STS [R26], RZ ;  /* 0x000000ff1a007388 */ /* 0x0001e60000000800 */
[----:B------:R-:W-:Y:S01]  /*09c0*/  @P1 LEA R25, R25, R26, 0x2 ;  /* 0x0000001a19191211 */ /* 0x000fe200078e10ff */
[----:B------:R-:W-:-:S04]  /*09d0*/  @P1 VIADD R24, R24, UR6 ;  /* 0x0000000618181c36 */ /* 0x000fc80008000000 */
[----:B------:R0:W-:Y:S03]  /*09e0*/  @P1 STS [R25], RZ ;  /* 0x000000ff19001388 */ /* 0x0001e60000000800 */
.L_x_5:
[----:B------:R-:W-:Y:S05]  /*09f0*/  BSYNC.RECONVERGENT B1 ;  /* 0x0000000000017941 */ /* 0x000fea0003800200 */
.L_x_4:
[----:B------:R-:W-:Y:S05]  /*0a00*/  @!P2 BRA `(.L_x_3) ;  /* 0x00000000004ca947 */ /* 0x000fea0003800000 */
[----:B------:R-:W1:Y:S01]  /*0a10*/  S2UR UR5, SR_CgaCtaId ;  /* 0x00000000000579c3 */ /* 0x000e620000008800 */
[----:B------:R-:W-:Y:S02]  /*0a20*/  UMOV UR4, 0x400 ;  /* 0x0000040000047882 */ /* 0x000fe40000000000 */
[----:B-1----:R-:W-:-:S06]  /*0a30*/  ULEA UR4, UR5, UR4, 0x18 ;  /* 0x0000000405047291 */ /* 0x002fcc000f8ec0ff */
[----:B0-----:R-:W-:-:S07]  /*0a40*/  LEA R25, R24, UR4, 0x2 ;  /* 0x0000000418197c11 */ /* 0x001fce000f8e10ff */
.L_x_6:
[----:B------:R-:W-:Y:S01]  /*0a50*/  IMAD.U32 R26, RZ, RZ, UR6 ;  /* 0x00000006ff1a7e24 */ /* 0x000fe2000f8e00ff */
[----:B------:R-:W-:Y:S01]  /*0a60*/  MOV R30, UR6 ;  /* 0x00000006001e7c02 */ /* 0x000fe20008000f00 */
[----:B------:R-:W-:Y:S01]  /*0a70*/  IMAD.U32 R32, RZ, RZ, UR6 ;  /* 0x00000006ff207e24 */ /* 0x000fe2000f8e00ff */
[----:B------:R-:W-:Y:S01]  /*0a80*/  MOV R31, UR6 ;  /* 0x00000006001f7c02 */ /* 0x000fe20008000f00 */
[--C-:B------:R-:W-:Y:S01]  /*0a90*/  IMAD R26, R26, 0x4, R25.reuse ;  /* 0x000000041a1a7824 */ /* 0x100fe200078e0219 */
[----:B------:R0:W-:Y:S01]  /*0aa0*/  STS [R25], RZ ;  /* 0x000000ff19007388 */ /* 0x0001e20000000800 */
[--C-:B------:R-:W-:Y:S02]  /*0ab0*/  IMAD R27, R30, 0x8, R25.reuse ;  /* 0x000000081e1b7824 */ /* 0x100fe400078e0219 */
[----:B------:R-:W-:Y:S01]  /*0ac0*/  IMAD R29, R32, 0xc, R25 ;  /* 0x0000000c201d7824 */ /* 0x000fe200078e0219 */
[----:B------:R1:W-:Y:S01]  /*0ad0*/  STS [R26], RZ ;  /* 0x000000ff1a007388 */ /* 0x0003e20000000800 */
[----:B------:R-:W-:-:S03]  /*0ae0*/  IMAD R24, R31, 0x4, R24 ;  /* 0x000000041f187824 */ /* 0x000fc600078e0218 */
[----:B------:R1:W-:Y:S01]  /*0af0*/  STS [R27], RZ ;  /* 0x000000ff1b007388 */ /* 0x0003e20000000800 */
[----:B0-----:R-:W-:Y:S01]  /*0b00*/  IMAD R25, R30, 0x10, R25 ;  /* 0x000000101e197824 */ /* 0x001fe200078e0219 */
[----:B------:R-:W-:Y:S02]  /*0b10*/  ISETP.GE.U32.AND P1, PT, R24, 0x80, PT ;  /* 0x000000801800780c */ /* 0x000fe40003f26070 */
[----:B------:R1:W-:Y:S11]  /*0b20*/  STS [R29], RZ ;  /* 0x000000ff1d007388 */ /* 0x0003f60000000800 */
[----:B-1----:R-:W-:Y:S05]  /*0b30*/  @!P1 BRA `(.L_x_6) ;  /* 0xfffffffc00c49947 */ /* 0x002fea000383ffff */
.L_x_3:
[----:B------:R-:W-:Y:S05]  /*0b40*/  BSYNC.RECONVERGENT B0 ;  /* 0x0000000000007941 */ /* 0x000fea0003800200 */
.L_x_2:
[----:B-----5:R-:W-:Y:S01]  /*0b50*/  ISETP.GE.U32.AND P1, PT, R20, R5, PT ;  /* 0x000000051400720c */ /* 0x020fe20003f26070 */
[----:B------:R-:W-:-:S12]  /*0b60*/  BSSY.RECONVERGENT B0, `(.L_x_7) ;  /* 0x0000025000007945 */ /* 0x000fd80003800200 */
[----:B------:R-:W-:Y:S05]  /*0b70*/  @P1 BRA `(.L_x_8) ;  /* 0x00000000008c1947 */ /* 0x000fea0003800000 */
[----:B------:R-:W-:Y:S01]  /*0b80*/  IMAD.SHL.U32 R29, R19, 0x8, RZ ;  /* 0x00000008131d7824 */ /* 0x000fe200078e00ff */
[----:B------:R-:W-:-:S03]  /*0b90*/  MOV R31, R20 ;  /* 0x00000014001f7202 */ /* 0x000fc60000000f00 */
[----:B------:R-:W-:-:S07]  /*0ba0*/  VIADD R30, R29, 0x8 ;  /* 0x000000081d1e7836 */ /* 0x000fce0000000000 */
.L_x_11:
[----:B0-----:R-:W0:Y:S02]  /*0bb0*/  LDC.64 R24, c[0x0][0x398] ;  /* 0x0000e600ff187b82 */ /* 0x001e240000000a00 */
[----:B0-----:R-:W-:-:S05]  /*0bc0*/  IMAD.WIDE.U32 R24, R31, 0x4, R24 ;  /* 0x000000041f187825 */ /* 0x001fca00078e0018 */
[----:B------:R-:W2:Y:S01]  /*0bd0*/  LDG.E.CONSTANT R32, desc[UR16][R24.64] ;  /* 0x0000001018207981 */ /* 0x000ea2000c1e9900 */
[----:B------:R-:W-:Y:S01]  /*0be0*/  BSSY.RECONVERGENT B1, `(.L_x_9) ;  /* 0x0000019000017945 */ /* 0x000fe20003800200 */
[----:B--2---:R-:W-:-:S04]  /*0bf0*/  ISETP.GE.U32.AND P1, PT, R32, R30, PT ;  /* 0x0000001e2000720c */ /* 0x004fc80003f26070 */
[----:B------:R-:W-:-:S13]  /*0c00*/  ISETP.GT.U32.OR P1, PT, R29, R32, P1 ;  /* 0x000000201d00720c */ /* 0x000fda0000f24470 */
[----:B------:R-:W-:Y:S05]  /*0c10*/  @P1 BRA `(.L_x_10) ;  /* 0x0000000000541947 */ /* 0x000fea0003800000 */
[----:B------:R-:W0:Y:S08]  /*0c20*/  LDC.64 R26, c[0x0][0x3a0] ;  /* 0x0000e800ff1a7b82 */ /* 0x000e300000000a00 */
[----:B------:R-:W1:Y:S01]  /*0c30*/  LDC.64 R24, c[0x0][0x388] ;  /* 0x0000e200ff187b82 */ /* 0x000e620000000a00 */
[----:B0-----:R-:W-:-:S06]  /*0c40*/  IMAD.WIDE.U32 R26, R31, 0x4, R26 ;  /* 0x000000041f1a7825 */ /* 0x001fcc00078e001a */
[----:B------:R-:W2:Y:S01]  /*0c50*/  LDG.E.CONSTANT R26, desc[UR16][R26.64] ;  /* 0x000000101a1a7981 */ /* 0x000ea2000c1e9900 */
[----:B-1----:R-:W-:-:S06]  /*0c60*/  IMAD.WIDE.U32 R24, R31, 0x4, R24 ;  /* 0x000000041f187825 */ /* 0x002fcc00078e0018 */
[----:B------:R0:W3:Y:S01]  /*0c70*/  LDG.E.CONSTANT R25, desc[UR16][R24.64] ;  /* 0x0000001018197981 */ /* 0x0000e2000c1e9900 */
[----:B------:R-:W1:Y:S01]  /*0c80*/  S2UR UR5, SR_CgaCtaId ;  /* 0x00000000000579c3 */ /* 0x000e620000008800 */
[----:B------:R-:W-:Y:S01]  /*0c90*/  IMAD.SHL.U32 R32, R32, 0x4, RZ ;  /* 0x0000000420207824 */ /* 0x000fe200078e00ff */
[----:B------:R-:W-:Y:S02]  /*0ca0*/  UMOV UR4, 0x400 ;  /* 0x0000040000047882 */ /* 0x000fe40000000000 */
[----:B------:R-:W-:Y:S02]  /*0cb0*/  UIADD3 UR10, UPT, UPT, UR4, 0x200, URZ ;  /* 0x00000200040a7890 */ /* 0x000fe4000fffe0ff */
[----:B------:R-:W-:Y:S02]  /*0cc0*/  LOP3.LUT R32, R32, 0x1c, RZ, 0xc0, !PT ;  /* 0x0000001c20207812 */ /* 0x000fe400078ec0ff */
[----:B0-----:R-:W-:Y:S01]  /*0cd0*/  MOV R24, 0x3f800000 ;  /* 0x3f80000000187802 */ /* 0x001fe20000000f00 */
[----:B-1----:R-:W-:-:S02]  /*0ce0*/  ULEA UR4, UR5, UR4, 0x18 ;  /* 0x0000000405047291 */ /* 0x002fc4000f8ec0ff */
[----:B------:R-:W-:Y:S01]  /*0cf0*/  ULEA UR10, UR5, UR10, 0x18 ;  /* 0x0000000a050a7291 */ /* 0x000fe2000f8ec0ff */
[----:B--2---:R-:W-:-:S04]  /*0d00*/  SHF.R.S32.HI R33, RZ, 0x1f, R26 ;  /* 0x0000001fff217819 */ /* 0x004fc8000001141a */
[----:B------:R-:W-:-:S04]  /*0d10*/  LEA.HI R33, R33, R26, RZ, 0x4 ;  /* 0x0000001a21217211 */ /* 0x000fc800078f20ff */
[----:B------:R-:W-:-:S05]  /*0d20*/  LOP3.LUT R33, R33, 0x7fffff0, RZ, 0xc0, !PT ;  /* 0x07fffff021217812 */ /* 0x000fca00078ec0ff */
[----:B------:R-:W-:-:S04]  /*0d30*/  IMAD.IADD R33, R26, 0x1, -R33 ;  /* 0x000000011a217824 */ /* 0x000fc800078e0a21 */
[----:B------:R-:W-:-:S05]  /*0d40*/  IMAD R33, R33, 0x20, R32 ;  /* 0x0000002021217824 */ /* 0x000fca00078e0220 */
[----:B------:R0:W-:Y:S04]  /*0d50*/  STS [R33+UR4], R24 ;  /* 0x0000001821007988 */ /* 0x0001e80008000804 */
[----:B---3--:R0:W-:Y:S02]  /*0d60*/  STS [R32+UR10], R25 ;  /* 0x0000001920007988 */ /* 0x0081e4000800080a */
.L_x_10:
[----:B------:R-:W-:Y:S05]  /*0d70*/  BSYNC.RECONVERGENT B1 ;  /* 0x0000000000017941 */ /* 0x000fea0003800200 */
.L_x_9:
[----:B------:R-:W-:-:S05]  /*0d80*/  VIADD R31, R31, UR6 ;  /* 0x000000061f1f7c36 */ /* 0x000fca0008000000 */
[----:B------:R-:W-:-:S13]  /*0d90*/  ISETP.GE.U32.AND P1, PT, R31, R5, PT ;  /* 0x000000051f00720c */ /* 0x000fda0003f26070 */
[----:B------:R-:W-:Y:S05]  /*0da0*/  @!P1 BRA `(.L_x_11) ;  /* 0xfffffffc00809947 */ /* 0x000fea000383ffff */
.L_x_8:
[----:B------:R-:W-:Y:S05]  /*0db0*/  BSYNC.RECONVERGENT B0 ;  /* 0x0000000000007941 */ /* 0x000fea0003800200 */
.L_x_7:
[----:B------:R-:W-:Y:S06]  /*0dc0*/  BAR.SYNC.DEFER_BLOCKING 0x0 ;  /* 0x0000000000007b1d */ /* 0x000fec0000010000 */
[----:B------:R-:W1:Y:S01]  /*0dd0*/  LDCU UR4, c[0x0][0x3b0] ;  /* 0x00007600ff0477ac */ /* 0x000e620008000800 */
[----:B------:R-:W-:Y:S04]  /*0de0*/  BSSY.RECONVERGENT B1, `(.L_x_12) ;  /* 0x0000085000017945 */ /* 0x000fe80003800200 */
[----:B------:R-:W-:Y:S05]  /*0df0*/  @!P0 BRA `(.L_x_13) ;  /* 0x00000008000c8947 */ /* 0x000fea0003800000 */
[----:B------:R-:W-:Y:S01]  /*0e00*/  ISETP.NE.AND P1, PT, R4, 0x3, PT ;  /* 0x000000030400780c */ /* 0x000fe20003f25270 */
[----:B------:R-:W-:-:S12]  /*0e10*/  BSSY.RECONVERGENT B0, `(.L_x_14) ;  /* 0x000002e000007945 */ /* 0x000fd80003800200 */
[----:B------:R-:W-:Y:S05]  /*0e20*/  @!P1 BRA `(.L_x_15) ;  /* 0x0000000000b09947 */ /* 0x000fea0003800000 */
[----:B0-----:R-:W0:Y:S01]  /*0e30*/  LDS R25, [R36+UR11] ;  /* 0x0000000b24197984 */ /* 0x001e220008000800 */
[----:B------:R-:W0:Y:S01]  /*0e40*/  LDC R26, c[0x0][0x3b0] ;  /* 0x0000ec00ff1a7b82 */ /* 0x000e220000000800 */
[----:B------:R-:W-:Y:S01]  /*0e50*/  LEA.HI R28, R28, R17, RZ, 0x1d ;  /* 0x000000111c1c7211 */ /* 0x000fe200078fe8ff */
[----:B------:R-:W-:Y:S01]  /*0e60*/  BSSY.RECONVERGENT B2, `(.L_x_16) ;  /* 0x0000008000027945 */ /* 0x000fe20003800200 */
[----:B------:R-:W-:-:S03]  /*0e70*/  IMAD.MOV.U32 R24, RZ, RZ, RZ ;  /* 0x000000ffff187224 */ /* 0x000fc600078e00ff */
[----:B0-----:R-:W-:-:S05]  /*0e80*/  IMAD R27, R25, R26, R28 ;  /* 0x0000001a191b7224 */ /* 0x001fca00078e021c */
[----:B------:R-:W-:-:S13]  /*0e90*/  ISETP.GE.U32.AND P1, PT, R27, UR13, PT ;  /* 0x0000000d1b007c0c */ /* 0x000fda000bf26070 */
[----:B------:R-:W-:Y:S05]  /*0ea0*/  @P1 BRA `(.L_x_17) ;  /* 0x00000000000c1947 */ /* 0x000fea0003800000 */
[----:B------:R-:W0:Y:S02]  /*0eb0*/  LDC.64 R24, c[0x0][0x3b8] ;  /* 0x0000ee00ff187b82 */ /* 0x000e240000000a00 */
[----:B0-----:R-:W-:-:S06]  /*0ec0*/  IMAD.WIDE.U32 R24, R27, 0x4, R24 ;  /* 0x000000041b187825 */ /* 0x001fcc00078e0018 */
[----:B------:R0:W5:Y:S02]  /*0ed0*/  LDG.E.CONSTANT R24, desc[UR16][R24.64] ;  /* 0x0000001018187981 */ /* 0x000164000c1e9900 */
.L_x_17:
[----:B-1----:R-:W-:Y:S05]  /*0ee0*/  BSYNC.RECONVERGENT B2 ;  /* 0x0000000000027941 */ /* 0x002fea0003800200 */
.L_x_16:
[----:B-----5:R2:W-:Y:S01]  /*0ef0*/  STS [R35], R24 ;  /* 0x0000001823007388 */ /* 0x0205e20000000800 */
[----:B------:R-:W-:Y:S02]  /*0f00*/  ISETP.NE.AND P1, PT, R4, RZ, PT ;  /* 0x000000ff0400720c */ /* 0x000fe40003f25270 */
[----:B------:R-:W-:-:S11]  /*0f10*/  MOV R28, R6 ;  /* 0x00000006001c7202 */ /* 0x000fd60000000f00 */
[----:B--2---:R-:W-:Y:S05]  /*0f20*/  @!P1 BRA `(.L_x_15) ;  /* 0x0000000000709947 */ /* 0x004fea0003800000 */
[----:B0-----:R-:W0:Y:S01]  /*0f30*/  LDS R25, [R37+UR11] ;  /* 0x0000000b25197984 */ /* 0x001e220008000800 */
[----:B------:R-:W-:Y:S01]  /*0f40*/  LEA.HI R24, R6, R17, RZ, 0x1d ;  /* 0x0000001106187211 */ /* 0x000fe200078fe8ff */
[----:B------:R-:W-:Y:S04]  /*0f50*/  BSSY.RECONVERGENT B2, `(.L_x_18) ;  /* 0x0000008000027945 */ /* 0x000fe80003800200 */
[----:B0-----:R-:W-:Y:S02]  /*0f60*/  IMAD R27, R25, R26, R24 ;  /* 0x0000001a191b7224 */ /* 0x001fe400078e0218 */
[----:B------:R-:W-:-:S03]  /*0f70*/  IMAD.MOV.U32 R25, RZ, RZ, RZ ;  /* 0x000000ffff197224 */ /* 0x000fc600078e00ff */
[----:B------:R-:W-:-:S13]  /*0f80*/  ISETP.GE.U32.AND P1, PT, R27, UR13, PT ;  /* 0x0000000d1b007c0c */ /* 0x000fda000bf26070 */
[----:B------:R-:W-:Y:S05]  /*0f90*/  @P1 BRA `(.L_x_19) ;  /* 0x00000000000c1947 */ /* 0x000fea0003800000 */
[----:B------:R-:W0:Y:S02]  /*0fa0*/  LDC.64 R24, c[0x0][0x3b8] ;  /* 0x0000ee00ff187b82 */ /* 0x000e240000000a00 */
[----:B0-----:R-:W-:-:S06]  /*0fb0*/  IMAD.WIDE.U32 R24, R27, 0x4, R24 ;  /* 0x000000041b187825 */ /* 0x001fcc00078e0018 */
[----:B------:R0:W5:Y:S02]  /*0fc0*/  LDG.E.CONSTANT R25, desc[UR16][R24.64] ;  /* 0x0000001018197981 */ /* 0x000164000c1e9900 */
.L_x_19:
[----:B------:R-:W-:Y:S05]  /*0fd0*/  BSYNC.RECONVERGENT B2 ;  /* 0x0000000000027941 */ /* 0x000fea0003800200 */
.L_x_18:
[----:B-----5:R2:W-:Y:S01]  /*0fe0*/  STS [R2], R25 ;  /* 0x0000001902007388 */ /* 0x0205e20000000800 */
[----:B------:R-:W-:Y:S01]  /*0ff0*/  ISETP.NE.AND P1, PT, R4, 0x1, PT ;  /* 0x000000010400780c */ /* 0x000fe20003f25270 */
[----:B------:R-:W-:-:S12]  /*1000*/  IMAD.MOV.U32 R28, RZ, RZ, R34 ;  /* 0x000000ffff1c7224 */ /* 0x000fd800078e0022 */
[----:B--2---:R-:W-:Y:S05]  /*1010*/  @!P1 BRA `(.L_x_15) ;  /* 0x0000000000349947 */ /* 0x004fea0003800000 */
[----:B------:R-:W1:Y:S01]  /*1020*/  LDS R25, [R3+UR11] ;  /* 0x0000000b03197984 */ /* 0x000e620008000800 */
[C---:B0-----:R-:W-:Y:S01]  /*1030*/  LEA.HI R24, R34.reuse, R17, RZ, 0x1d ;  /* 0x0000001122187211 */ /* 0x041fe200078fe8ff */
[----:B------:R-:W-:Y:S02]  /*1040*/  IMAD.U32 R29, RZ, RZ, UR20 ;  /* 0x00000014ff1d7e24 */ /* 0x000fe4000f8e00ff */
[----:B------:R-:W-:-:S03]  /*1050*/  VIADD R28, R34, UR20 ;  /* 0x00000014221c7c36 */ /* 0x000fc60008000000 */
[----:B------:R-:W-:Y:S01]  /*1060*/  LEA R29, R29, R2, 0x2 ;  /* 0x000000021d1d7211 */ /* 0x000fe200078e10ff */
[----:B-1----:R-:W-:-:S05]  /*1070*/  IMAD R27, R25, R26, R24 ;  /* 0x0000001a191b7224 */ /* 0x002fca00078e0218 */
[----:B------:R-:W-:-:S13]  /*1080*/  ISETP.GE.U32.AND P1, PT, R27, UR13, PT ;  /* 0x0000000d1b007c0c */ /* 0x000fda000bf26070 */
[----:B------:R2:W-:Y:S01]  /*1090*/  @P1 STS [R29], RZ ;  /* 0x000000ff1d001388 */ /* 0x0005e20000000800 */
[----:B------:R-:W-:Y:S05]  /*10a0*/  @P1 BRA `(.L_x_15) ;  /* 0x0000000000101947 */ /* 0x000fea0003800000 */
[----:B------:R-:W0:Y:S02]  /*10b0*/  LDC.64 R24, c[0x0][0x3b8] ;  /* 0x0000ee00ff187b82 */ /* 0x000e240000000a00 */
[----:B0-----:R-:W-:-:S06]  /*10c0*/  IMAD.WIDE.U32 R24, R27, 0x4, R24 ;  /* 0x000000041b187825 */ /* 0x001fcc00078e0018 */
[----:B------:R-:W3:Y:S04]  /*10d0*/  LDG.E.CONSTANT R24, desc[UR16][R24.64] ;  /* 0x0000001018187981 */ /* 0x000ee8000c1e9900 */
[----:B---3--:R3:W-:Y:S02]  /*10e0*/  STS [R29], R24 ;  /* 0x000000181d007388 */ /* 0x0087e40000000800 */
.L_x_15:
[----:B-1----:R-:W-:Y:S05]  /*10f0*/  BSYNC.RECONVERGENT B0 ;  /* 0x0000000000007941 */ /* 0x002fea0003800200 */
.L_x_14:
[----:B------:R-:W-:-:S13]  /*1100*/  ISETP.GE.U32.AND P1, PT, R16, 0x3, PT ;  /* 0x000000031000780c */ /* 0x000fda0003f26070 */
[----:B------:R-:W-:Y:S05]  /*1110*/  @!P1 BRA `(.L_x_13) ;  /* 0x0000000400449947 */ /* 0x000fea0003800000 */
[----:B0--3--:R-:W0:Y:S01]  /*1120*/  S2R R24, SR_CgaCtaId ;  /* 0x0000000000187919 */ /* 0x009e220000008800 */
[----:B------:R-:W-:Y:S02]  /*1130*/  UMOV UR5, 0x400 ;  /* 0x0000040000057882 */ /* 0x000fe40000000000 */
[----:B------:R-:W-:-:S04]  /*1140*/  IMAD.U32 R26, RZ, RZ, UR5 ;  /* 0x00000005ff1a7e24 */ /* 0x000fc8000f8e00ff */
[----:B------:R-:W-:-:S05]  /*1150*/  VIADD R27, R26, 0x200 ;  /* 0x000002001a1b7836 */ /* 0x000fca0000000000 */
[----:B0-----:R-:W-:-:S07]  /*1160*/  LEA R27, R24, R27, 0x18 ;  /* 0x0000001b181b7211 */ /* 0x001fce00078ec0ff */
.L_x_20:
[----:B------:R-:W-:-:S04]  /*1170*/  SHF.L.U32 R24, R28, 0x2, RZ ;  /* 0x000000021c187819 */ /* 0x000fc800000006ff */
[----:B------:R-:W-:-:S05]  /*1180*/  LOP3.LUT R24, R24, 0x1c, RZ, 0xc0, !PT ;  /* 0x0000001c18187812 */ /* 0x000fca00078ec0ff */
[----:B------:R-:W-:Y:S01]  /*1190*/  IMAD.IADD R27, R27, 0x1, R24 ;  /* 0x000000011b1b7824 */ /* 0x000fe200078e0218 */
[----:B------:R-:W-:-:S05]  /*11a0*/  LEA.HI R24, R28, R17, RZ, 0x1d ;  /* 0x000000111c187211 */ /* 0x000fca00078fe8ff */
[----:B------:R-:W2:Y:S02]  /*11b0*/  LDS R27, [R27] ;  /* 0x000000001b1b7984 */ /* 0x000ea40000000800 */
[----:B--2---:R-:W-:-:S05]  /*11c0*/  IMAD R29, R27, UR4, R24 ;  /* 0x000000041b1d7c24 */ /* 0x004fca000f8e0218 */
[----:B------:R-:W-:-:S13]  /*11d0*/  ISETP.GE.U32.AND P1, PT, R29, UR13, PT ;  /* 0x0000000d1d007c0c */ /* 0x000fda000bf26070 */
[----:B------:R-:W0:Y:S02]  /*11e0*/  @!P1 LDC.64 R24, c[0x0][0x3b8] ;  /* 0x0000ee00ff189b82 */ /* 0x000e240000000a00 */
[----:B0-----:R-:W-:-:S05]  /*11f0*/  @!P1 IMAD.WIDE.U32 R24, R29, 0x4, R24 ;  /* 0x000000041d189825 */ /* 0x001fca00078e0018 */
[----:B------:R0:W2:Y:S01]  /*1200*/  @!P1 LDG.E.CONSTANT R32, desc[UR16][R24.64] ;  /* 0x0000001018209981 */ /* 0x0000a2000c1e9900 */
[----:B------:R-:W1:Y:S01]  /*1210*/  S2UR UR5, SR_CgaCtaId ;  /* 0x00000000000579c3 */ /* 0x000e620000008800 */
[----:B------:R-:W-:Y:S01]  /*1220*/  @P1 VIADD R31, R26, 0x220 ;  /* 0x000002201a1f1836 */ /* 0x000fe20000000000 */
[----:B------:R-:W-:Y:S01]  /*1230*/  MOV R26, 0x400 ;  /* 0x00000400001a7802 */ /* 0x000fe20000000f00 */
[----:B------:R-:W-:Y:S01]  /*1240*/  IMAD.IADD R29, R18, 0x1, R28 ;  /* 0x00000001121d7824 */ /* 0x000fe200078e021c */
[----:B------:R-:W-:Y:S02]  /*1250*/  IADD3 R30, PT, PT, R28, UR20, RZ ;  /* 0x000000141c1e7c10 */ /* 0x000fe4000fffe0ff */
[C---:B------:R-:W-:Y:S01]  /*1260*/  IADD3 R33, PT, PT, R26.reuse, 0x200, RZ ;  /* 0x000002001a217810 */ /* 0x040fe20007ffe0ff */
[----:B------:R-:W-:Y:S02]  /*1270*/  @!P1 VIADD R27, R26, 0x220 ;  /* 0x000002201a1b9836 */ /* 0x000fe40000000000 */
[----:B0-----:R-:W-:-:S05]  /*1280*/  IMAD.SHL.U32 R24, R30, 0x4, RZ ;  /* 0x000000041e187824 */ /* 0x001fca00078e00ff */
[----:B------:R-:W-:Y:S01]  /*1290*/  LOP3.LUT R24, R24, 0x1c, RZ, 0xc0, !PT ;  /* 0x0000001c18187812 */ /* 0x000fe200078ec0ff */
[----:B-1----:R-:W-:-:S05]  /*12a0*/  @P1 IMAD.U32 R38, RZ, RZ, UR5 ;  /* 0x00000005ff261e24 */ /* 0x002fca000f8e00ff */
[----:B------:R-:W-:Y:S01]  /*12b0*/  @P1 LEA R28, R38, R31, 0x18 ;  /* 0x0000001f261c1211 */ /* 0x000fe200078ec0ff */
[----:B------:R-:W-:-:S04]  /*12c0*/  @!P1 IMAD.U32 R38, RZ, RZ, UR5 ;  /* 0x00000005ff269e24 */ /* 0x000fc8000f8e00ff */
[C---:B------:R-:W-:Y:S01]  /*12d0*/  @P1 IMAD R31, R29.reuse, 0x4, R28 ;  /* 0x000000041d1f1824 */ /* 0x040fe200078e021c */
[C---:B------:R-:W-:Y:S02]  /*12e0*/  @!P1 LEA R28, R38.reuse, R27, 0x18 ;  /* 0x0000001b261c9211 */ /* 0x040fe400078ec0ff */
[----:B------:R-:W-:Y:S02]  /*12f0*/  LEA R27, R38, R33, 0x18 ;  /* 0x00000021261b7211 */ /* 0x000fe400078ec0ff */
[----:B------:R-:W-:Y:S01]  /*1300*/  @P1 STS [R31], RZ ;  /* 0x000000ff1f001388 */ /* 0x000fe20000000800 */
[----:B------:R-:W-:Y:S01]  /*1310*/  @!P1 IMAD R41, R29, 0x4, R28 ;  /* 0x000000041d299824 */ /* 0x000fe200078e021c */
[----:B------:R-:W-:Y:S02]  /*1320*/  IADD3 R33, PT, PT, R27, R24, RZ ;  /* 0x000000181b217210 */ /* 0x000fe40007ffe0ff */
[----:B------:R-:W-:Y:S02]  /*1330*/  LEA.HI R24, R30, R17, RZ, 0x1d ;  /* 0x000000111e187211 */ /* 0x000fe400078fe8ff */
[----:B--2---:R-:W-:Y:S04]  /*1340*/  @!P1 STS [R41], R32 ;  /* 0x0000002029009388 */ /* 0x004fe80000000800 */
[----:B------:R-:W0:Y:S02]  /*1350*/  LDS R33, [R33] ;  /* 0x0000000021217984 */ /* 0x000e240000000800 */
[----:B0-----:R-:W-:-:S05]  /*1360*/  IMAD R39, R33, UR4, R24 ;  /* 0x0000000421277c24 */ /* 0x001fca000f8e0218 */
[----:B------:R-:W-:-:S13]  /*1370*/  ISETP.GE.U32.AND P1, PT, R39, UR13, PT ;  /* 0x0000000d27007c0c */ /* 0x000fda000bf26070 */
[----:B------:R-:W0:Y:S02]  /*1380*/  @!P1 LDC.64 R24, c[0x0][0x3b8] ;  /* 0x0000ee00ff189b82 */ /* 0x000e240000000a00 */
[----:B0-----:R-:W-:-:S05]  /*1390*/  @!P1 IMAD.WIDE.U32 R24, R39, 0x4, R24 ;  /* 0x0000000427189825 */ /* 0x001fca00078e0018 */
[----:B------:R0:W2:Y:S01]  /*13a0*/  @!P1 LDG.E.CONSTANT R38, desc[UR16][R24.64] ;  /* 0x0000001018269981 */ /* 0x0000a2000c1e9900 */
[----:B------:R-:W-:Y:S02]  /*13b0*/  VIADD R30, R30, UR20 ;  /* 0x000000141e1e7c36 */ /* 0x000fe40008000000 */
[----:B------:R-:W-:Y:S02]  /*13c0*/  VIADD R29, R29, UR20 ;  /* 0x000000141d1d7c36 */ /* 0x000fe40008000000 */
[----:B------:R-:W-:Y:S02]  /*13d0*/  IMAD.SHL.U32 R39, R30, 0x4, RZ ;  /* 0x000000041e277824 */ /* 0x000fe400078e00ff */
[C---:B------:R-:W-:Y:S01]  /*13e0*/  @!P1 IMAD R41, R29.reuse, 0x4, R28 ;  /* 0x000000041d299824 */ /* 0x040fe200078e021c */
[----:B------:R-:W-:Y:S02]  /*13f0*/  @P1 LEA R31, R29, R28, 0x2 ;  /* 0x0000001c1d1f1211 */ /* 0x000fe400078e10ff */
[----:B------:R-:W-:-:S02]  /*1400*/  LOP3.LUT R32, R39, 0x1c, RZ, 0xc0, !PT ;  /* 0x0000001c27207812 */ /* 0x000fc400078ec0ff */
[----:B0-----:R-:W-:Y:S01]  /*1410*/  LEA.HI R25, R30, R17, RZ, 0x1d ;  /* 0x000000111e197211 */ /* 0x001fe200078fe8ff */
[----:B------:R-:W-:Y:S02]  /*1420*/  @P1 STS [R31], RZ ;  /* 0x000000ff1f001388 */ /* 0x000fe40000000800 */
[----:B------:R-:W-:Y:S02]  /*1430*/  IMAD.IADD R32, R27, 0x1, R32 ;  /* 0x000000011b207824 */ /* 0x000fe400078e0220 */
        /* <DEDUP_REMOVED lines=8> */
[----:B------:R-:W-:-:S03]  /*14c0*/  VIADD R29, R29, UR20 ;  /* 0x000000141d1d7c36 */ /* 0x000fc60008000000 */
[C---:B------:R-:W-:Y:S01]  /*14d0*/  SHF.L.U32 R39, R30.reuse, 0x2, RZ ;  /* 0x000000021e277819 */ /* 0x040fe200000006ff */
[C---:B------:R-:W-:Y:S01]  /*14e0*/  @P1 IMAD R31, R29.reuse, 0x4, R28 ;  /* 0x000000041d1f1824 */ /* 0x040fe200078e021c */
[----:B------:R-:W-:Y:S02]  /*14f0*/  @!P1 LEA R32, R29, R28, 0x2 ;  /* 0x0000001c1d209211 */ /* 0x000fe400078e10ff */
[----:B------:R-:W-:Y:S02]  /*1500*/  LOP3.LUT R38, R39, 0x1c, RZ, 0xc0, !PT ;  /* 0x0000001c27267812 */ /* 0x000fe400078ec0ff */
[----:B------:R-:W-:Y:S01]  /*1510*/  @P1 STS [R31], RZ ;  /* 0x000000ff1f001388 */ /* 0x000fe20000000800 */
[----:B0-----:R-:W-:Y:S02]  /*1520*/  LEA.HI R25, R30, R17, RZ, 0x1d ;  /* 0x000000111e197211 */ /* 0x001fe400078fe8ff */
[----:B------:R-:W-:Y:S01]  /*1530*/  IMAD.IADD R38, R27, 0x1, R38 ;  /* 0x000000011b267824 */ /* 0x000fe200078e0226 */
[----:B--2---:R-:W-:Y:S05]  /*1540*/  @!P1 STS [R32], R33 ;  /* 0x0000002120009388 */ /* 0x004fea0000000800 */
[----:B------:R-:W0:Y:S02]  /*1550*/  LDS R38, [R38] ;  /* 0x0000000026267984 */ /* 0x000e240000000800 */
[----:B0-----:R-:W-:-:S05]  /*1560*/  IMAD R39, R38, UR4, R25 ;  /* 0x0000000426277c24 */ /* 0x001fca000f8e0219 */
[----:B------:R-:W-:-:S13]  /*1570*/  ISETP.GE.U32.AND P1, PT, R39, UR13, PT ;  /* 0x0000000d27007c0c */ /* 0x000fda000bf26070 */
[----:B------:R-:W0:Y:S02]  /*1580*/  @!P1 LDC.64 R24, c[0x0][0x3b8] ;  /* 0x0000ee00ff189b82 */ /* 0x000e240000000a00 */
[----:B0-----:R-:W-:-:S06]  /*1590*/  @!P1 IMAD.WIDE.U32 R24, R39, 0x4, R24 ;  /* 0x0000000427189825 */ /* 0x001fcc00078e0018 */
[----:B------:R-:W2:Y:S01]  /*15a0*/  @!P1 LDG.E.CONSTANT R24, desc[UR16][R24.64] ;  /* 0x0000001018189981 */ /* 0x000ea2000c1e9900 */
[----:B------:R-:W-:-:S05]  /*15b0*/  VIADD R39, R29, UR20 ;  /* 0x000000141d277c36 */ /* 0x000fca0008000000 */
[C---:B------:R-:W-:Y:S01]  /*15c0*/  @P1 LEA R29, R39.reuse, R28, 0x2 ;  /* 0x0000001c271d1211 */ /* 0x040fe200078e10ff */
[----:B------:R-:W-:Y:S02]  /*15d0*/  @!P1 IMAD R39, R39, 0x4, R28 ;  /* 0x0000000427279824 */ /* 0x000fe400078e021c */
[----:B------:R-:W-:Y:S02]  /*15e0*/  VIADD R28, R30, UR20 ;  /* 0x000000141e1c7c36 */ /* 0x000fe40008000000 */
[----:B------:R4:W-:Y:S04]  /*15f0*/  @P1 STS [R29], RZ ;  /* 0x000000ff1d001388 */ /* 0x0009e80000000800 */
[----:B--2---:R4:W-:Y:S01]  /*1600*/  @!P1 STS [R39], R24 ;  /* 0x0000001827009388 */ /* 0x0049e20000000800 */
[----:B------:R-:W-:-:S13]  /*1610*/  ISETP.GE.U32.AND P1, PT, R28, 0x80, PT ;  /* 0x000000801c00780c */ /* 0x000fda0003f26070 */
[----:B----4-:R-:W-:Y:S05]  /*1620*/  @!P1 BRA `(.L_x_20) ;  /* 0xfffffff800d09947 */ /* 0x010fea000383ffff */
.L_x_13:
[----:B-1----:R-:W-:Y:S05]  /*1630*/  BSYNC.RECONVERGENT B1 ;  /* 0x0000000000017941 */ /* 0x002fea0003800200 */
.L_x_12:
[----:B0--3--:R-:W0:Y:S01]  /*1640*/  S2R R24, SR_TID.Y ;  /* 0x0000000000187919 */ /* 0x009e220000002200 */
[----:B------:R-:W-:Y:S01]  /*1650*/  BAR.SYNC.DEFER_BLOCKING 0x0 ;  /* 0x0000000000007b1d */ /* 0x000fe20000010000 */
[----:B0-----:R-:W-:-:S13]  /*1660*/  ISETP.GE.U32.AND P1, PT, R24, UR7, PT ;  /* 0x0000000718007c0c */ /* 0x001fda000bf26070 */
[----:B------:R-:W-:Y:S05]  /*1670*/  @P1 BRA `(.L_x_21) ;  /* 0x0000000000d01947 */ /* 0x000fea0003800000 */
[----:B------:R-:W2:Y:S01]  /*1680*/  S2R R24, SR_LANEID ;  /* 0x0000000000187919 */ /* 0x000ea20000000000 */
[----:B------:R-:W-:Y:S01]  /*1690*/  MOV R25, 0x400 ;  /* 0x0000040000197802 */ /* 0x000fe20000000f00 */
[----:B------:R-:W0:Y:S01]  /*16a0*/  S2R R26, SR_CgaCtaId ;  /* 0x00000000001a7919 */ /* 0x000e220000008800 */
[----:B------:R-:W1:Y:S01]  /*16b0*/  S2R R28, SR_SWINHI ;  /* 0x00000000001c7919 */ /* 0x000e620000002f00 */
[----:B--2---:R-:W-:Y:S02]  /*16c0*/  SHF.R.U32.HI R29, RZ, 0x2, R24 ;  /* 0x00000002ff1d7819 */ /* 0x004fe40000011618 */
[----:B------:R-:W-:Y:S02]  /*16d0*/  LOP3.LUT R24, R24, 0x3, RZ, 0xc0, !PT ;  /* 0x0000000318187812 */ /* 0x000fe400078ec0ff */
[----:B0-----:R-:W-:Y:S02]  /*16e0*/  LEA R25, R26, R25, 0x18 ;  /* 0x000000191a197211 */ /* 0x001fe400078ec0ff */
[----:B------:R-:W-:-:S02]  /*16f0*/  LEA R29, R29, R24, 0x3 ;  /* 0x000000181d1d7211 */ /* 0x000fc400078e18ff */
[----:B------:R-:W-:Y:S02]  /*1700*/  MOV R30, R25 ;  /* 0x00000019001e7202 */ /* 0x000fe40000000f00 */
[----:B-1----:R-:W-:Y:S01]  /*1710*/  MOV R31, R28 ;  /* 0x0000001c001f7202 */ /* 0x002fe20000000f00 */
[----:B------:R-:W-:-:S04]  /*1720*/  IMAD.WIDE R24, R29, 0x4, R22 ;  /* 0x000000041d187825 */ /* 0x000fc800078e0216 */
[C---:B------:R-:W-:Y:S01]  /*1730*/  VIADD R43, R29.reuse, 0x40 ;  /* 0x000000401d2b7836 */ /* 0x040fe20000000000 */
[----:B------:R-:W2:Y:S01]  /*1740*/  LD.E R39, desc[UR16][R24.64] ;  /* 0x0000001018277980 */ /* 0x000ea2000c101900 */
[----:B------:R-:W-:-:S04]  /*1750*/  IMAD.WIDE R44, R29, 0x4, R30 ;  /* 0x000000041d2c7825 */ /* 0x000fc800078e021e */
[C---:B------:R-:W-:Y:S01]  /*1760*/  IMAD.WIDE R40, R43.reuse, 0x4, R30 ;  /* 0x000000042b287825 */ /* 0x040fe200078e021e */
[----:B------:R-:W3:Y:S03]  /*1770*/  LD.E R26, desc[UR16][R44.64] ;  /* 0x000000102c1a7980 */ /* 0x000ee6000c101900 */
[----:B------:R-:W-:Y:S01]  /*1780*/  IMAD.WIDE R42, R43, 0x4, R22 ;  /* 0x000000042b2a7825 */ /* 0x000fe200078e0216 */
[----:B------:R0:W4:Y:S04]  /*1790*/  LD.E R27, desc[UR16][R40.64] ;  /* 0x00000010281b7980 */ /* 0x000128000c101900 */
[----:B------:R1:W5:Y:S01]  /*17a0*/  LD.E R38, desc[UR16][R42.64] ;  /* 0x000000102a267980 */ /* 0x000362000c101900 */
[C---:B------:R-:W-:Y:S01]  /*17b0*/  VIADD R28, R29.reuse, 0x4 ;  /* 0x000000041d1c7836 */ /* 0x040fe20000000000 */
[----:B0-----:R-:W-:-:S03]  /*17c0*/  IADD3 R41, PT, PT, R29, 0x44, RZ ;  /* 0x000000441d297810 */ /* 0x001fc60007ffe0ff */
[----:B------:R-:W-:-:S04]  /*17d0*/  IMAD.WIDE R32, R28, 0x4, R30 ;  /* 0x000000041c207825 */ /* 0x000fc800078e021e */
[C---:B------:R-:W-:Y:S01]  /*17e0*/  IMAD.WIDE R30, R41.reuse, 0x4, R30 ;  /* 0x00000004291e7825 */ /* 0x040fe200078e021e */
[----:B------:R-:W5:Y:S03]  /*17f0*/  LD.E R24, desc[UR16][R32.64] ;  /* 0x0000001020187980 */ /* 0x000f66000c101900 */
[--C-:B------:R-:W-:Y:S01]  /*1800*/  IMAD.WIDE R28, R28, 0x4, R22.reuse ;  /* 0x000000041c1c7825 */ /* 0x100fe200078e0216 */
[----:B------:R-:W5:Y:S03]  /*1810*/  LD.E R25, desc[UR16][R30.64] ;  /* 0x000000101e197980 */ /* 0x000f66000c101900 */
[----:B------:R-:W-:Y:S02]  /*1820*/  IMAD.WIDE R40, R41, 0x4, R22 ;  /* 0x0000000429287825 */ /* 0x000fe400078e0216 */
[----:B------:R-:W5:Y:S04]  /*1830*/  LD.E R28, desc[UR16][R28.64] ;  /* 0x000000101c1c7980 */ /* 0x000f68000c101900 */
[----:B------:R-:W5:Y:S01]  /*1840*/  LD.E R40, desc[UR16][R40.64] ;  /* 0x0000001028287980 */ /* 0x000f62000c101900 */
[----:B-1----:R-:W-:Y:S01]  /*1850*/  IMAD.MOV.U32 R43, RZ, RZ, 0x1000 ;  /* 0x00001000ff2b7424 */ /* 0x002fe200078e00ff */
[----:B------:R-:W-:Y:S05]  /*1860*/  WARPSYNC.ALL ;  /* 0x0000000000007948 */ /* 0x000fea0003800000 */
[----:B--2---:R-:W-:-:S02]  /*1870*/  FSETP.GEU.AND P1, PT, |R39|, +INF , PT ;  /* 0x7f8000002700780b */ /* 0x004fc40003f2e200 */
[----:B---3--:R-:W-:Y:S02]  /*1880*/  FSETP.GEU.AND P2, PT, |R26|, +INF , PT ;  /* 0x7f8000001a00780b */ /* 0x008fe40003f4e200 */
[----:B----4-:R-:W-:-:S09]  /*1890*/  FSETP.GEU.AND P3, PT, |R27|, +INF , PT ;  /* 0x7f8000001b00780b */ /* 0x010fd20003f6e200 */
[--C-:B------:R-:W-:Y:S01]  /*18a0*/  @!P1 IMAD.IADD.U32 R39, R39, 0x1, R43.reuse ;  /* 0x0000000127279824 */ /* 0x100fe200078e002b */
[----:B-----5:R-:W-:Y:S01]  /*18b0*/  FSETP.GEU.AND P1, PT, |R38|, +INF , PT ;  /* 0x7f8000002600780b */ /* 0x020fe20003f2e200 */
[--C-:B------:R-:W-:Y:S02]  /*18c0*/  @!P2 IMAD.IADD.U32 R26, R26, 0x1, R43.reuse ;  /* 0x000000011a1aa824 */ /* 0x100fe400078e002b */
[----:B------:R-:W-:-:S10]  /*18d0*/  @!P3 IMAD.IADD.U32 R27, R27, 0x1, R43 ;  /* 0x000000011b1bb824 */ /* 0x000fd400078e002b */
[----:B------:R-:W-:Y:S01]  /*18e0*/  @!P1 IMAD.IADD.U32 R38, R38, 0x1, R43 ;  /* 0x0000000126269824 */ /* 0x000fe200078e002b */
[----:B------:R-:W-:Y:S01]  /*18f0*/  FSETP.GEU.AND P2, PT, |R24|, +INF , PT ;  /* 0x7f8000001800780b */ /* 0x000fe20003f4e200 */
[----:B------:R-:W-:Y:S01]  /*1900*/  HMMA.1684.F32.TF32 R8, R26, R39, R8 ;  /* 0x000000271a08723c */ /* 0x000fe20000085008 */
[----:B------:R-:W-:Y:S02]  /*1910*/  FSETP.GEU.AND P3, PT, |R25|, +INF , PT ;  /* 0x7f8000001900780b */ /* 0x000fe40003f6e200 */
[----:B------:R-:W-:-:S05]  /*1920*/  FSETP.GEU.AND P4, PT, |R28|, +INF , PT ;  /* 0x7f8000001c00780b */ /* 0x000fca0003f8e200 */
[----:B------:R-:W-:Y:S01]  /*1930*/  HMMA.1684.F32.TF32 R12, R26, R38, R12 ;  /* 0x000000261a0c723c */ /* 0x000fe2000008500c */
[----:B------:R-:W-:-:S03]  /*1940*/  FSETP.GEU.AND P1, PT, |R40|, +INF , PT ;  /* 0x7f8000002800780b */ /* 0x000fc60003f2e200 */
[--C-:B------:R-:W-:Y:S02]  /*1950*/  @!P2 IMAD.IADD.U32 R24, R24, 0x1, R43.reuse ;  /* 0x000000011818a824 */ /* 0x100fe400078e002b */
[--C-:B------:R-:W-:Y:S02]  /*1960*/  @!P3 IMAD.IADD.U32 R25, R25, 0x1, R43.reuse ;  /* 0x000000011919b824 */ /* 0x100fe400078e002b */
[----:B------:R-:W-:-:S06]  /*1970*/  @!P4 IMAD.IADD.U32 R28, R28, 0x1, R43 ;  /* 0x000000011c1cc824 */ /* 0x000fcc00078e002b */
[----:B------:R-:W-:Y:S01]  /*1980*/  @!P1 IMAD.IADD.U32 R40, R40, 0x1, R43 ;  /* 0x0000000128289824 */ /* 0x000fe200078e002b */
[C---:B------:R-:W-:Y:S08]  /*1990*/  HMMA.1684.F32.TF32 R8, R24.reuse, R28, R8 ;  /* 0x0000001c1808723c */ /* 0x040ff00000085008 */
[----:B------:R-:W-:-:S15]  /*19a0*/  HMMA.1684.F32.TF32 R12, R24, R40, R12 ;  /* 0x00000028180c723c */ /* 0x000fde000008500c */
[----:B------:R-:W-:-:S05]  /*19b0*/  NOP ;  /* 0x0000000000007918 */ /* 0x000fca0000000000 */
.L_x_21:
[----:B------:R-:W-:-:S05]  /*19c0*/  VIADD R19, R19, 0x1 ;  /* 0x0000000113137836 */ /* 0x000fca0000000000 */
[----:B------:R-:W-:-:S13]  /*19d0*/  ISETP.NE.AND P1, PT, R19, R0, PT ;  /* 0x000000001300720c */ /* 0x000fda0003f25270 */
[----:B------:R-:W-:Y:S05]  /*19e0*/  @P1 BRA `(.L_x_22) ;  /* 0xffffffec00741947 */ /* 0x000fea000383ffff */
.L_x_1:
[----:B------:R-:W0:Y:S02]  /*19f0*/  S2R R17, SR_TID.Y ;  /* 0x0000000000117919 */ /* 0x000e240000002200 */
[----:B0-----:R-:W-:-:S13]  /*1a00*/  ISETP.GE.U32.AND P0, PT, R17, UR7, PT ;  /* 0x0000000711007c0c */ /* 0x001fda000bf06070 */
[----:B------:R-:W-:Y:S05]  /*1a10*/  @P0 EXIT ;  /* 0x000000000000094d */ /* 0x000fea0003800000 */
[----:B------:R-:W0:Y:S01]  /*1a20*/  S2R R2, SR_LANEID ;  /* 0x0000000000027919 */ /* 0x000e220000000000 */
[----:B------:R-:W1:Y:S01]  /*1a30*/  LDC R7, c[0x0][0x3b0] ;  /* 0x0000ec00ff077b82 */ /* 0x000e620000000800 */
[----:B------:R-:W3:Y:S01]  /*1a40*/  LDCU.64 UR4, c[0x0][0x3c0] ;  /* 0x00007800ff0477ac */ /* 0x000ee20008000a00 */
[----:B------:R-:W-:Y:S02]  /*1a50*/  LEA R17, R17, UR9, 0x4 ;  /* 0x0000000911117c11 */ /* 0x000fe4000f8e20ff */
[----:B------:R-:W-:Y:S01]  /*1a60*/  MOV R3, RZ ;  /* 0x000000ff00037202 */ /* 0x000fe20000000f00 */
[----:B-1----:R-:W-:Y:S01]  /*1a70*/  IMAD R4, R7, UR8, RZ ;  /* 0x0000000807047c24 */ /* 0x002fe2000f8e02ff */
[----:B------:R-:W-:-:S04]  /*1a80*/  SHF.R.U32.HI R7, RZ, 0x1, R7 ;  /* 0x00000001ff077819 */ /* 0x000fc80000011607 */
[----:B------:R-:W-:Y:S02]  /*1a90*/  IADD3 R17, P0, PT, R4, R17, RZ ;  /* 0x0000001104117210 */ /* 0x000fe40007f1e0ff */
[----:B0-----:R-:W-:Y:S02]  /*1aa0*/  SHF.R.U32.HI R0, RZ, 0x2, R2 ;  /* 0x00000002ff007819 */ /* 0x001fe40000011602 */
[----:B------:R-:W-:-:S05]  /*1ab0*/  LOP3.LUT R2, R2, 0x3, RZ, 0xc0, !PT ;  /* 0x0000000302027812 */ /* 0x000fca00078ec0ff */
[----:B------:R-:W-:-:S04]  /*1ac0*/  IMAD.WIDE.U32 R2, R0, R7, R2 ;  /* 0x0000000700027225 */ /* 0x000fc800078e0002 */
[----:B------:R-:W-:Y:S01]  /*1ad0*/  IMAD.X R0, RZ, RZ, RZ, P0 ;  /* 0x000000ffff007224 */ /* 0x000fe200000e06ff */
[----:B---3--:R-:W-:-:S04]  /*1ae0*/  LEA R5, P0, R17, UR4, 0x2 ;  /* 0x0000000411057c11 */ /* 0x008fc8000f8010ff */
[----:B------:R-:W-:Y:S01]  /*1af0*/  LEA.HI.X R17, R17, UR5, R0, 0x2, P0 ;  /* 0x0000000511117c11 */ /* 0x000fe200080f1400 */
[----:B------:R-:W-:Y:S05]  /*1b00*/  WARPSYNC.ALL ;  /* 0x0000000000007948 */ /* 0x000fea0003800000 */
[----:B------:R-:W-:-:S04]  /*1b10*/  LEA R4, P0, R2, R5, 0x3 ;  /* 0x0000000502047211 */ /* 0x000fc800078018ff */
[----:B------:R-:W-:-:S03]  /*1b20*/  LEA.HI.X R5, R2, R17, R3, 0x3, P0 ;  /* 0x0000001102057211 */ /* 0x000fc600000f1c03 */
[----:B------:R-:W-:Y:S02]  /*1b30*/  IMAD.WIDE.U32 R2, R7, 0x40, R4 ;  /* 0x0000004007027825 */ /* 0x000fe400078e0004 */
[----:B------:R-:W-:Y:S04]  /*1b40*/  ST.E.64 desc[UR16][R4.64], R8 ;  /* 0x0000000804007985 */ /* 0x000fe8000c101b10 */
[----:B------:R-:W-:Y:S04]  /*1b50*/  ST.E.64 desc[UR16][R2.64], R10 ;  /* 0x0000000a02007985 */ /* 0x000fe8000c101b10 */
[----:B------:R-:W-:Y:S04]  /*1b60*/  ST.E.64 desc[UR16][R4.64+0x20], R12 ;  /* 0x0000200c04007985 */ /* 0x000fe8000c101b10 */
[----:B------:R-:W-:Y:S01]  /*1b70*/  ST.E.64 desc[UR16][R2.64+0x20], R14 ;  /* 0x0000200e02007985 */ /* 0x000fe2000c101b10 */
[----:B------:R-:W-:Y:S05]  /*1b80*/  EXIT ;  /* 0x000000000000794d */ /* 0x000fea0003800000 */
.L_x_23:
        /* <DEDUP_REMOVED lines=15> */
.L_x_25:


//--------------------- .nv.shared._ZN3cub18CUB_300001_SM_10006detail11EmptyKernelIvEEvv --------------------------
	.section	.nv.shared._ZN3cub18CUB_300001_SM_10006detail11EmptyKernelIvEEvv,"aw",@nobits
	.sectionflags	@""
	.align	16
	.zero		1024


//--------------------- .nv.shared.reserved.0     --------------------------
	.section	.nv.shared.reserved.0,"aw",@nobits
	.weak		__nv_reservedSMEM_offset_0_alias
	.size		__nv_reservedSMEM_offset_0_alias, 0, 64
	.other		__nv_reservedSMEM_offset_0_alias,@"STO_CUDA_RESERVED_SHARED STV_DEFAULT"
__nv_reservedSMEM_offset_0_alias:
	.zero		0
	.zero		64


//--------------------- .nv.global                --------------------------
	.section	.nv.global,"aw",@nobits
.nv.global:
	.type		_ZN34_INTERNAL_e24d33c4_4_k_cu_de6661f26thrust24THRUST_300001_SM_1000_NS12placeholders2_8E,@object
	.size		_ZN34_INTERNAL_e24d33c4_4_k_cu_de6661f26thrust24THRUST_300001_SM_1000_NS12placeholders2_8E,(_ZN34_INTERNAL_e24d33c4_4_k_cu_de6661f24cuda3std3__436_GLOBAL__N__e24d33c4_4_k_cu_de6661f26ignoreE - _ZN34_INTERNAL_e24d33c4_4_k_cu_de6661f26thrust24THRUST_300001_SM_1000_NS12placeholders2_8E)
_ZN34_INTERNAL_e24d33c4_4_k_cu_de6661f26thrust24THRUST_300001_SM_1000_NS12placeholders2_8E:
	.zero		1
	.type		_ZN34_INTERNAL_e24d33c4_4_k_cu_de6661f24cuda3std3__436_GLOBAL__N__e24d33c4_4_k_cu_de6661f26ignoreE,@object
	.size		_ZN34_INTERNAL_e24d33c4_4_k_cu_de6661f24cuda3std3__436_GLOBAL__N__e24d33c4_4_k_cu_de6661f26ignoreE,(_ZN34_INTERNAL_e24d33c4_4_k_cu_de6661f24cuda3std6ranges3__45__cpo4dataE - _ZN34_INTERNAL_e24d33c4_4_k_cu_de6661f24cuda3std3__436_GLOBAL__N__e24d33c4_4_k_cu_de6661f26ignoreE)
_ZN34_INTERNAL_e24d33c4_4_k_cu_de6661f24cuda3std3__436_GLOBAL__N__e24d33c4_4_k_cu_de6661f26ignoreE:
	.zero		1
	.type		_ZN34_INTERNAL_e24d33c4_4_k_cu_de6661f24cuda3std6ranges3__45__cpo4dataE,@object
	.size		_ZN34_INTERNAL_e24d33c4_4_k_cu_de6661f24cuda3std6ranges3__45__cpo4dataE,(_ZN34_INTERNAL_e24d33c4_4_k_cu_de6661f26thrust24THRUST_300001_SM_1000_NS6system3cpp3parE - _ZN34_INTERNAL_e24d33c4_4_k_cu_de6661f24cuda3std6ranges3__45__cpo4dataE)
_ZN34_INTERNAL_e24d33c4_4_k_cu_de6661f24cuda3std6ranges3__45__cpo4dataE:
	.zero		1
	.type		_ZN34_INTERNAL_e24d33c4_4_k_cu_de6661f26thrust24THRUST_300001_SM_1000_NS6system3cpp3parE,@object
	.size		_ZN34_INTERNAL_e24d33c4_4_k_cu_de6661f26thrust24THRUST_300001_SM_1000_NS6system3cpp3parE,(_ZN34_INTERNAL_e24d33c4_4_k_cu_de6661f24cuda3std3__45__cpo5beginE - _ZN34_INTERNAL_e24d33c4_4_k_cu_de6661f26thrust24THRUST_300001_SM_1000_NS6system3cpp3parE)
_ZN34_INTERNAL_e24d33c4_4_k_cu_de6661f26thrust24THRUST_300001_SM_1000_NS6system3cpp3parE:
	.zero		1
	.type		_ZN34_INTERNAL_e24d33c4_4_k_cu_de6661f24cuda3std3__45__cpo5beginE,@object
	.size		_ZN34_INTERNAL_e24d33c4_4_k_cu_de6661f24cuda3std3__45__cpo5beginE,(_ZN34_INTERNAL_e24d33c4_4_k_cu_de6661f24cuda3std6ranges3__45__cpo5beginE - _ZN34_INTERNAL_e24d33c4_4_k_cu_de6661f24cuda3std3__45__cpo5beginE)
_ZN34_INTERNAL_e24d33c4_4_k_cu_de6661f24cuda3std3__45__cpo5beginE:
	.zero		1
	.type		_ZN34_INTERNAL_e24d33c4_4_k_cu_de6661f24cuda3std6ranges3__45__cpo5beginE,@object
	.size		_ZN34_INTERNAL_e24d33c4_4_k_cu_de6661f24cuda3std6ranges3__45__cpo5beginE,(_ZN34_INTERNAL_e24d33c4_4_k_cu_de6661f26thrust24THRUST_300001_SM_1000_NS6deviceE - _ZN34_INTERNAL_e24d33c4_4_k_cu_de6661f24cuda3std6ranges3__45__cpo5beginE)
_ZN34_INTERNAL_e24d33c4_4_k_cu_de6661f24cuda3std6ranges3__45__cpo5beginE:
	.zero		1
	.type		_ZN34_INTERNAL_e24d33c4_4_k_cu_de6661f26thrust24THRUST_300001_SM_1000_NS6deviceE,@object
	.size		_ZN34_INTERNAL_e24d33c4_4_k_cu_de6661f26thrust24THRUST_300001_SM_1000_NS6deviceE,(_ZN34_INTERNAL_e24d33c4_4_k_cu_de6661f24cuda3std3__47nulloptE - _ZN34_INTERNAL_e24d33c4_4_k_cu_de6661f26thrust24THRUST_300001_SM_1000_NS6deviceE)
_ZN34_INTERNAL_e24d33c4_4_k_cu_de6661f26thrust24THRUST_300001_SM_1000_NS6deviceE:
	.zero		1
	.type		_ZN34_INTERNAL_e24d33c4_4_k_cu_de6661f24cuda3std3__47nulloptE,@object
	.size		_ZN34_INTERNAL_e24d33c4_4_k_cu_de6661f24cuda3std3__47nulloptE,(_ZN34_INTERNAL_e24d33c4_4_k_cu_de6661f24cuda3std6ranges3__45__cpo8distanceE - _ZN34_INTERNAL_e24d33c4_4_k_cu_de6661f24cuda3std3__47nulloptE)
_ZN34_INTERNAL_e24d33c4_4_k_cu_de6661f24cuda3std3__47nulloptE:
	.zero		1
	.type		_ZN34_INTERNAL_e24d33c4_4_k_cu_de6661f24cuda3std6ranges3__45__cpo8distanceE,@object
	.size		_ZN34_INTERNAL_e24d33c4_4_k_cu_de6661f24cuda3std6ranges3__45__cpo8distanceE,(_ZN34_INTERNAL_e24d33c4_4_k_cu_de6661f26thrust24THRUST_300001_SM_1000_NS12placeholders2_4E - _ZN34_INTERNAL_e24d33c4_4_k_cu_de6661f24cuda3std6ranges3__45__cpo8distanceE)
_ZN34_INTERNAL_e24d33c4_4_k_cu_de6661f24cuda3std6ranges3__45__cpo8distanceE:
	.zero		1
	.type		_ZN34_INTERNAL_e24d33c4_4_k_cu_de6661f26thrust24THRUST_300001_SM_1000_NS12placeholders2_4E,@object
	.size		_ZN34_INTERNAL_e24d33c4_4_k_cu_de6661f26thrust24THRUST_300001_SM_1000_NS12placeholders2_4E,(_ZN34_INTERNAL_e24d33c4_4_k_cu_de6661f24cuda3std3__45__cpo6rbeginE - _ZN34_INTERNAL_e24d33c4_4_k_cu_de6661f26thrust24THRUST_300001_SM_1000_NS12placeholders2_4E)
_ZN34_INTERNAL_e24d33c4_4_k_cu_de6661f26thrust24THRUST_300001_SM_1000_NS12placeholders2_4E:
	.zero		1
	.type		_ZN34_INTERNAL_e24d33c4_4_k_cu_de6661f24cuda3std3__45__cpo6rbeginE,@object
	.size		_ZN34_INTERNAL_e24d33c4_4_k_cu_de6661f24cuda3std3__45__cpo6rbeginE,(_ZN34_INTERNAL_e24d33c4_4_k_cu_de6661f24cuda3std6ranges3__45__cpo7advanceE - _ZN34_INTERNAL_e24d33c4_4_k_cu_de6661f24cuda3std3__45__cpo6rbeginE)
_ZN34_INTERNAL_e24d33c4_4_k_cu_de6661f24cuda3std3__45__cpo6rbeginE:
	.zero		1
	.type		_ZN34_INTERNAL_e24d33c4_4_k_cu_de6661f24cuda3std6ranges3__45__cpo7advanceE,@object
	.size		_ZN34_INTERNAL_e24d33c4_4_k_cu_de6661f24cuda3std6ranges3__45__cpo7advanceE,(_ZN34_INTERNAL_e24d33c4_4_k_cu_de6661f26thrust24THRUST_300001_SM_1000_NS12placeholders3_10E - _ZN34_INTERNAL_e24d33c4_4_k_cu_de6661f24cuda3std6ranges3__45__cpo7advanceE)
_ZN34_INTERNAL_e24d33c4_4_k_cu_de6661f24cuda3std6ranges3__45__cpo7advanceE:
	.zero		1
	.type		_ZN34_INTERNAL_e24d33c4_4_k_cu_de6661f26thrust24THRUST_300001_SM_1000_NS12placeholders3_10E,@object
	.size		_ZN34_INTERNAL_e24d33c4_4_k_cu_de6661f26thrust24THRUST_300001_SM_1000_NS12placeholders3_10E,(_ZN34_INTERNAL_e24d33c4_4_k_cu_de6661f24cuda3std3__48in_placeE - _ZN34_INTERNAL_e24d33c4_4_k_cu_de6661f26thrust24THRUST_300001_SM_1000_NS12placeholders3_10E)
_ZN34_INTERNAL_e24d33c4_4_k_cu_de6661f26thrust24THRUST_300001_SM_1000_NS12placeholders3_10E:
	.zero		1
	.type		_ZN34_INTERNAL_e24d33c4_4_k_cu_de6661f24cuda3std3__48in_placeE,@object
	.size		_ZN34_INTERNAL_e24d33c4_4_k_cu_de6661f24cuda3std3__48in_placeE,(_ZN34_INTERNAL_e24d33c4_4_k_cu_de6661f24cuda3std6ranges3__45__cpo4sizeE - _ZN34_INTERNAL_e24d33c4_4_k_cu_de6661f24cuda3std3__48in_placeE)
_ZN34_INTERNAL_e24d33c4_4_k_cu_de6661f24cuda3std3__48in_placeE:
	.zero		1
	.type		_ZN34_INTERNAL_e24d33c4_4_k_cu_de6661f24cuda3std6ranges3__45__cpo4sizeE,@object
	.size		_ZN34_INTERNAL_e24d33c4_4_k_cu_de6661f24cuda3std6ranges3__45__cpo4sizeE,(_ZN34_INTERNAL_e24d33c4_4_k_cu_de6661f26thrust24THRUST_300001_SM_1000_NS12placeholders2_2E - _ZN34_INTERNAL_e24d33c4_4_k_cu_de6661f24cuda3std6ranges3__45__cpo4sizeE)
_ZN34_INTERNAL_e24d33c4_4_k_cu_de6661f24cuda3std6ranges3__45__cpo4sizeE:
	.zero		1
	.type		_ZN34_INTERNAL_e24d33c4_4_k_cu_de6661f26thrust24THRUST_300001_SM_1000_NS12placeholders2_2E,@object
	.size		_ZN34_INTERNAL_e24d33c4_4_k_cu_de6661f26thrust24THRUST_300001_SM_1000_NS12placeholders2_2E,(_ZN34_INTERNAL_e24d33c4_4_k_cu_de6661f24cuda3std3__45__cpo6cbeginE - _ZN34_INTERNAL_e24d33c4_4_k_cu_de6661f26thrust24THRUST_300001_SM_1000_NS12placeholders2_2E)
_ZN34_INTERNAL_e24d33c4_4_k_cu_de6661f26thrust24THRUST_300001_SM_1000_NS12placeholders2_2E:
	.zero		1
	.type		_ZN34_INTERNAL_e24d33c4_4_k_cu_de6661f24cuda3std3__45__cpo6cbeginE,@object
	.size		_ZN34_INTERNAL_e24d33c4_4_k_cu_de6661f24cuda3std3__45__cpo6cbeginE,(_ZN34_INTERNAL_e24d33c4_4_k_cu_de6661f24cuda3std6ranges3__45__cpo6cbeginE - _ZN34_INTERNAL_e24d33c4_4_k_cu_de6661f24cuda3std3__45__cpo6cbeginE)
_ZN34_INTERNAL_e24d33c4_4_k_cu_de6661f24cuda3std3__45__cpo6cbeginE:
	.zero		1
	.type		_ZN34_INTERNAL_e24d33c4_4_k_cu_de6661f24cuda3std6ranges3__45__cpo6cbeginE,@object
	.size		_ZN34_INTERNAL_e24d33c4_4_k_cu_de6661f24cuda3std6ranges3__45__cpo6cbeginE,(_ZN34_INTERNAL_e24d33c4_4_k_cu_de6661f26thrust24THRUST_300001_SM_1000_NS12placeholders2_6E - _ZN34_INTERNAL_e24d33c4_4_k_cu_de6661f24cuda3std6ranges3__45__cpo6cbeginE)
_ZN34_INTERNAL_e24d33c4_4_k_cu_de6661f24cuda3std6ranges3__45__cpo6cbeginE:
	.zero		1
	.type		_ZN34_INTERNAL_e24d33c4_4_k_cu_de6661f26thrust24THRUST_300001_SM_1000_NS12placeholders2_6E,@object
	.size		_ZN34_INTERNAL_e24d33c4_4_k_cu_de6661f26thrust24THRUST_300001_SM_1000_NS12placeholders2_6E,(_ZN34_INTERNAL_e24d33c4_4_k_cu_de6661f24cuda3std3__45__cpo7crbeginE - _ZN34_INTERNAL_e24d33c4_4_k_cu_de6661f26thrust24THRUST_300001_SM_1000_NS12placeholders2_6E)
_ZN34_INTERNAL_e24d33c4_4_k_cu_de6661f26thrust24THRUST_300001_SM_1000_NS12placeholders2_6E:
	.zero		1
	.type		_ZN34_INTERNAL_e24d33c4_4_k_cu_de6661f24cuda3std3__45__cpo7crbeginE,@object
	.size		_ZN34_INTERNAL_e24d33c4_4_k_cu_de6661f24cuda3std3__45__cpo7crbeginE,(_ZN34_INTERNAL_e24d33c4_4_k_cu_de6661f24cuda3std6ranges3__45__cpo4nextE - _ZN34_INTERNAL_e24d33c4_4_k_cu_de6661f24cuda3std3__45__cpo7crbeginE)
_ZN34_INTERNAL_e24d33c4_4_k_cu_de6661f24cuda3std3__45__cpo7crbeginE:
	.zero		1
	.type		_ZN34_INTERNAL_e24d33c4_4_k_cu_de6661f24cuda3std6ranges3__45__cpo4nextE,@object
	.size		_ZN34_INTERNAL_e24d33c4_4_k_cu_de6661f24cuda3std6ranges3__45__cpo4nextE,(_ZN34_INTERNAL_e24d33c4_4_k_cu_de6661f24cuda3std6ranges3__45__cpo4swapE - _ZN34_INTERNAL_e24d33c4_4_k_cu_de6661f24cuda3std6ranges3__45__cpo4nextE)
_ZN34_INTERNAL_e24d33c4_4_k_cu_de6661f24cuda3std6ranges3__45__cpo4nextE:
	.zero		1
	.type		_ZN34_INTERNAL_e24d33c4_4_k_cu_de6661f24cuda3std6ranges3__45__cpo4swapE,@object
	.size		_ZN34_INTERNAL_e24d33c4_4_k_cu_de6661f24cuda3std6ranges3__45__cpo4swapE,(_ZN34_INTERNAL_e24d33c4_4_k_cu_de6661f26thrust24THRUST_300001_SM_1000_NS8cuda_cub10par_nosyncE - _ZN34_INTERNAL_e24d33c4_4_k_cu_de6661f24cuda3std6ranges3__45__cpo4swapE)
_ZN34_INTERNAL_e24d33c4_4_k_cu_de6661f24cuda3std6ranges3__45__cpo4swapE:
	.zero		1
	.type		_ZN34_INTERNAL_e24d33c4_4_k_cu_de6661f26thrust24THRUST_300001_SM_1000_NS8cuda_cub10par_nosyncE,@object
	.size		_ZN34_INTERNAL_e24d33c4_4_k_cu_de6661f26thrust24THRUST_300001_SM_1000_NS8cuda_cub10par_nosyncE,(_ZN34_INTERNAL_e24d33c4_4_k_cu_de6661f26thrust24THRUST_300001_SM_1000_NS3seqE - _ZN34_INTERNAL_e24d33c4_4_k_cu_de6661f26thrust24THRUST_300001_SM_1000_NS8cuda_cub10par_nosyncE)
_ZN34_INTERNAL_e24d33c4_4_k_cu_de6661f26thrust24THRUST_300001_SM_1000_NS8cuda_cub10par_nosyncE:
	.zero		1
	.type		_ZN34_INTERNAL_e24d33c4_4_k_cu_de6661f26thrust24THRUST_300001_SM_1000_NS3seqE,@object
	.size		_ZN34_INTERNAL_e24d33c4_4_k_cu_de6661f26thrust24THRUST_300001_SM_1000_NS3seqE,(_ZN34_INTERNAL_e24d33c4_4_k_cu_de6661f24cuda3std3__420unreachable_sentinelE - _ZN34_INTERNAL_e24d33c4_4_k_cu_de6661f26thrust24THRUST_300001_SM_1000_NS3seqE)
_ZN34_INTERNAL_e24d33c4_4_k_cu_de6661f26thrust24THRUST_300001_SM_1000_NS3seqE:
	.zero		1
	.type		_ZN34_INTERNAL_e24d33c4_4_k_cu_de6661f24cuda3std3__420unreachable_sentinelE,@object
	.size		_ZN34_INTERNAL_e24d33c4_4_k_cu_de6661f24cuda3std3__420unreachable_sentinelE,(_ZN34_INTERNAL_e24d33c4_4_k_cu_de6661f24cuda3std6ranges3__45__cpo5ssizeE - _ZN34_INTERNAL_e24d33c4_4_k_cu_de6661f24cuda3std3__420unreachable_sentinelE)
_ZN34_INTERNAL_e24d33c4_4_k_cu_de6661f24cuda3std3__420unreachable_sentinelE:
	.zero		1
	.type		_ZN34_INTERNAL_e24d33c4_4_k_cu_de6661f24cuda3std6ranges3__45__cpo5ssizeE,@object
	.size		_ZN34_INTERNAL_e24d33c4_4_k_cu_de6661f24cuda3std6ranges3__45__cpo5ssizeE,(_ZN34_INTERNAL_e24d33c4_4_k_cu_de6661f26thrust24THRUST_300001_SM_1000_NS12placeholders2_3E - _ZN34_INTERNAL_e24d33c4_4_k_cu_de6661f24cuda3std6ranges3__45__cpo5ssizeE)
_ZN34_INTERNAL_e24d33c4_4_k_cu_de6661f24cuda3std6ranges3__45__cpo5ssizeE:
	.zero		1
	.type		_ZN34_INTERNAL_e24d33c4_4_k_cu_de6661f26thrust24THRUST_300001_SM_1000_NS12placeholders2_3E,@object
	.size		_ZN34_INTERNAL_e24d33c4_4_k_cu_de6661f26thrust24THRUST_300001_SM_1000_NS12placeholders2_3E,(_ZN34_INTERNAL_e24d33c4_4_k_cu_de6661f24cuda3std3__45__cpo4cendE - _ZN34_INTERNAL_e24d33c4_4_k_cu_de6661f26thrust24THRUST_300001_SM_1000_NS12placeholders2_3E)
_ZN34_INTERNAL_e24d33c4_4_k_cu_de6661f26thrust24THRUST_300001_SM_1000_NS12placeholders2_3E:
	.zero		1
	.type		_ZN34_INTERNAL_e24d33c4_4_k_cu_de6661f24cuda3std3__45__cpo4cendE,@object
	.size		_ZN34_INTERNAL_e24d33c4_4_k_cu_de6661f24cuda3std3__45__cpo4cendE,(_ZN34_INTERNAL_e24d33c4_4_k_cu_de6661f24cuda3std6ranges3__45__cpo4cendE - _ZN34_INTERNAL_e24d33c4_4_k_cu_de6661f24cuda3std3__45__cpo4cendE)
_ZN34_INTERNAL_e24d33c4_4_k_cu_de6661f24cuda3std3__45__cpo4cendE:
	.zero		1
	.type		_ZN34_INTERNAL_e24d33c4_4_k_cu_de6661f24cuda3std6ranges3__45__cpo4cendE,@object
	.size		_ZN34_INTERNAL_e24d33c4_4_k_cu_de6661f24cuda3std6ranges3__45__cpo4cendE,(_ZN34_INTERNAL_e24d33c4_4_k_cu_de6661f26thrust24THRUST_300001_SM_1000_NS12placeholders2_7E - _ZN34_INTERNAL_e24d33c4_4_k_cu_de6661f24cuda3std6ranges3__45__cpo4cendE)
_ZN34_INTERNAL_e24d33c4_4_k_cu_de6661f24cuda3std6ranges3__45__cpo4cendE:
	.zero		1
	.type		_ZN34_INTERNAL_e24d33c4_4_k_cu_de6661f26thrust24THRUST_300001_SM_1000_NS12placeholders2_7E,@object
	.size		_ZN34_INTERNAL_e24d33c4_4_k_cu_de6661f26thrust24THRUST_300001_SM_1000_NS12placeholders2_7E,(_ZN34_INTERNAL_e24d33c4_4_k_cu_de6661f24cuda3std3__45__cpo5crendE - _ZN34_INTERNAL_e24d33c4_4_k_cu_de6661f26thrust24THRUST_300001_SM_1000_NS12placeholders2_7E)
_ZN34_INTERNAL_e24d33c4_4_k_cu_de6661f26thrust24THRUST_300001_SM_1000_NS12placeholders2_7E:
	.zero		1
	.type		_ZN34_INTERNAL_e24d33c4_4_k_cu_de6661f24cuda3std3__45__cpo5crendE,@object
	.size		_ZN34_INTERNAL_e24d33c4_4_k_cu_de6661f24cuda3std3__45__cpo5crendE,(_ZN34_INTERNAL_e24d33c4_4_k_cu_de6661f24cuda3std6ranges3__45__cpo4prevE - _ZN34_INTERNAL_e24d33c4_4_k_cu_de6661f24cuda3std3__45__cpo5crendE)
_ZN34_INTERNAL_e24d33c4_4_k_cu_de6661f24cuda3std3__45__cpo5crendE:
	.zero		1
	.type		_ZN34_INTERNAL_e24d33c4_4_k_cu_de6661f24cuda3std6ranges3__45__cpo4prevE,@object
	.size		_ZN34_INTERNAL_e24d33c4_4_k_cu_de6661f24cuda3std6ranges3__45__cpo4prevE,(_ZN34_INTERNAL_e24d33c4_4_k_cu_de6661f24cuda3std6ranges3__45__cpo9iter_moveE - _ZN34_INTERNAL_e24d33c4_4_k_cu_de6661f24cuda3std6ranges3__45__cpo4prevE)
_ZN34_INTERNAL_e24d33c4_4_k_cu_de6661f24cuda3std6ranges3__45__cpo4prevE:
	.zero		1
	.type		_ZN34_INTERNAL_e24d33c4_4_k_cu_de6661f24cuda3std6ranges3__45__cpo9iter_moveE,@object
	.size		_ZN34_INTERNAL_e24d33c4_4_k_cu_de6661f24cuda3std6ranges3__45__cpo9iter_moveE,(_ZN34_INTERNAL_e24d33c4_4_k_cu_de6661f26thrust24THRUST_300001_SM_1000_NS6system6detail10sequential3seqE - _ZN34_INTERNAL_e24d33c4_4_k_cu_de6661f24cuda3std6ranges3__45__cpo9iter_moveE)
_ZN34_INTERNAL_e24d33c4_4_k_cu_de6661f24cuda3std6ranges3__45__cpo9iter_moveE:
	.zero		1
	.type		_ZN34_INTERNAL_e24d33c4_4_k_cu_de6661f26thrust24THRUST_300001_SM_1000_NS6system6detail10sequential3seqE,@object
	.size		_ZN34_INTERNAL_e24d33c4_4_k_cu_de6661f26thrust24THRUST_300001_SM_1000_NS6system6detail10sequential3seqE,(_ZN34_INTERNAL_e24d33c4_4_k_cu_de6661f26thrust24THRUST_300001_SM_1000_NS12placeholders2_9E - _ZN34_INTERNAL_e24d33c4_4_k_cu_de6661f26thrust24THRUST_300001_SM_1000_NS6system6detail10sequential3seqE)
_ZN34_INTERNAL_e24d33c4_4_k_cu_de6661f26thrust24THRUST_300001_SM_1000_NS6system6detail10sequential3seqE:
	.zero		1
	.type		_ZN34_INTERNAL_e24d33c4_4_k_cu_de6661f26thrust24THRUST_300001_SM_1000_NS12placeholders2_9E,@object
	.size		_ZN34_INTERNAL_e24d33c4_4_k_cu_de6661f26thrust24THRUST_300001_SM_1000_NS12placeholders2_9E,(_ZN34_INTERNAL_e24d33c4_4_k_cu_de6661f24cuda3std3__419piecewise_constructE - _ZN34_INTERNAL_e24d33c4_4_k_cu_de6661f26thrust24THRUST_300001_SM_1000_NS12placeholders2_9E)
_ZN34_INTERNAL_e24d33c4_4_k_cu_de6661f26thrust24THRUST_300001_SM_1000_NS12placeholders2_9E:
	.zero		1
	.type		_ZN34_INTERNAL_e24d33c4_4_k_cu_de6661f24cuda3std3__419piecewise_constructE,@object
	.size		_ZN34_INTERNAL_e24d33c4_4_k_cu_de6661f24cuda3std3__419piecewise_constructE,(_ZN34_INTERNAL_e24d33c4_4_k_cu_de6661f24cuda3std6ranges3__45__cpo5cdataE - _ZN34_INTERNAL_e24d33c4_4_k_cu_de6661f24cuda3std3__419piecewise_constructE)
_ZN34_INTERNAL_e24d33c4_4_k_cu_de6661f24cuda3std3__419piecewise_constructE:
	.zero		1
	.type		_ZN34_INTERNAL_e24d33c4_4_k_cu_de6661f24cuda3std6ranges3__45__cpo5cdataE,@object
	.size		_ZN34_INTERNAL_e24d33c4_4_k_cu_de6661f24cuda3std6ranges3__45__cpo5cdataE,(_ZN34_INTERNAL_e24d33c4_4_k_cu_de6661f26thrust24THRUST_300001_SM_1000_NS12placeholders2_1E - _ZN34_INTERNAL_e24d33c4_4_k_cu_de6661f24cuda3std6ranges3__45__cpo5cdataE)
_ZN34_INTERNAL_e24d33c4_4_k_cu_de6661f24cuda3std6ranges3__45__cpo5cdataE:
	.zero		1
	.type		_ZN34_INTERNAL_e24d33c4_4_k_cu_de6661f26thrust24THRUST_300001_SM_1000_NS12placeholders2_1E,@object
	.size		_ZN34_INTERNAL_e24d33c4_4_k_cu_de6661f26thrust24THRUST_300001_SM_1000_NS12placeholders2_1E,(_ZN34_INTERNAL_e24d33c4_4_k_cu_de6661f24cuda3std3__45__cpo3endE - _ZN34_INTERNAL_e24d33c4_4_k_cu_de6661f26thrust24THRUST_300001_SM_1000_NS12placeholders2_1E)
_ZN34_INTERNAL_e24d33c4_4_k_cu_de6661f26thrust24THRUST_300001_SM_1000_NS12placeholders2_1E:
	.zero		1
	.type		_ZN34_INTERNAL_e24d33c4_4_k_cu_de6661f24cuda3std3__45__cpo3endE,@object
	.size		_ZN34_INTERNAL_e24d33c4_4_k_cu_de6661f24cuda3std3__45__cpo3endE,(_ZN34_INTERNAL_e24d33c4_4_k_cu_de6661f24cuda3std6ranges3__45__cpo3endE - _ZN34_INTERNAL_e24d33c4_4_k_cu_de6661f24cuda3std3__45__cpo3endE)
_ZN34_INTERNAL_e24d33c4_4_k_cu_de6661f24cuda3std3__45__cpo3endE:
	.zero		1
	.type		_ZN34_INTERNAL_e24d33c4_4_k_cu_de6661f24cuda3std6ranges3__45__cpo3endE,@object
	.size		_ZN34_INTERNAL_e24d33c4_4_k_cu_de6661f24cuda3std6ranges3__45__cpo3endE,(_ZN34_INTERNAL_e24d33c4_4_k_cu_de6661f26thrust24THRUST_300001_SM_1000_NS12placeholders2_5E - _ZN34_INTERNAL_e24d33c4_4_k_cu_de6661f24cuda3std6ranges3__45__cpo3endE)
_ZN34_INTERNAL_e24d33c4_4_k_cu_de6661f24cuda3std6ranges3__45__cpo3endE:
	.zero		1
	.type		_ZN34_INTERNAL_e24d33c4_4_k_cu_de6661f26thrust24THRUST_300001_SM_1000_NS12placeholders2_5E,@object
	.size		_ZN34_INTERNAL_e24d33c4_4_k_cu_de6661f26thrust24THRUST_300001_SM_1000_NS12placeholders2_5E,(_ZN34_INTERNAL_e24d33c4_4_k_cu_de6661f24cuda3std3__45__cpo4rendE - _ZN34_INTERNAL_e24d33c4_4_k_cu_de6661f26thrust24THRUST_300001_SM_1000_NS12placeholders2_5E)
_ZN34_INTERNAL_e24d33c4_4_k_cu_de6661f26thrust24THRUST_300001_SM_1000_NS12placeholders2_5E:
	.zero		1
	.type		_ZN34_INTERNAL_e24d33c4_4_k_cu_de6661f24cuda3std3__45__cpo4rendE,@object
	.size		_ZN34_INTERNAL_e24d33c4_4_k_cu_de6661f24cuda3std3__45__cpo4rendE,(_ZN34_INTERNAL_e24d33c4_4_k_cu_de6661f24cuda3std6ranges3__45__cpo9iter_swapE - _ZN34_INTERNAL_e24d33c4_4_k_cu_de6661f24cuda3std3__45__cpo4rendE)
_ZN34_INTERNAL_e24d33c4_4_k_cu_de6661f24cuda3std3__45__cpo4rendE:
	.zero		1
	.type		_ZN34_INTERNAL_e24d33c4_4_k_cu_de6661f24cuda3std6ranges3__45__cpo9iter_swapE,@object
	.size		_ZN34_INTERNAL_e24d33c4_4_k_cu_de6661f24cuda3std6ranges3__45__cpo9iter_swapE,(_ZN34_INTERNAL_e24d33c4_4_k_cu_de6661f24cuda3std3__48unexpectE - _ZN34_INTERNAL_e24d33c4_4_k_cu_de6661f24cuda3std6ranges3__45__cpo9iter_swapE)
_ZN34_INTERNAL_e24d33c4_4_k_cu_de6661f24cuda3std6ranges3__45__cpo9iter_swapE:
	.zero		1
	.type		_ZN34_INTERNAL_e24d33c4_4_k_cu_de6661f24cuda3std3__48unexpectE,@object
	.size		_ZN34_INTERNAL_e24d33c4_4_k_cu_de6661f24cuda3std3__48unexpectE,(_ZN34_INTERNAL_e24d33c4_4_k_cu_de6661f26thrust24THRUST_300001_SM_1000_NS8cuda_cub3parE - _ZN34_INTERNAL_e24d33c4_4_k_cu_de6661f24cuda3std3__48unexpectE)
_ZN34_INTERNAL_e24d33c4_4_k_cu_de6661f24cuda3std3__48unexpectE:
	.zero		1
	.type		_ZN34_INTERNAL_e24d33c4_4_k_cu_de6661f26thrust24THRUST_300001_SM_1000_NS8cuda_cub3parE,@object
	.size		_ZN34_INTERNAL_e24d33c4_4_k_cu_de6661f26thrust24THRUST_300001_SM_1000_NS8cuda_cub3parE,(.L_29 - _ZN34_INTERNAL_e24d33c4_4_k_cu_de6661f26thrust24THRUST_300001_SM_1000_NS8cuda_cub3parE)
_ZN34_INTERNAL_e24d33c4_4_k_cu_de6661f26thrust24THRUST_300001_SM_1000_NS8cuda_cub3parE:
	.zero		1
.L_29:


//--------------------- .nv.shared._Z24spmm_forward_cuda_kernelILi0EEvPKiS1_S1_S1_S1_iiiPKfPf --------------------------
	.section	.nv.shared._Z24spmm_forward_cuda_kernelILi0EEvPKiS1_S1_S1_S1_iiiPKfPf,"aw",@nobits
	.sectionflags	@""
	.align	16
.nv.shared._Z24spmm_forward_cuda_kernelILi0EEvPKiS1_S1_S1_S1_iiiPKfPf:
	.zero		1568


//--------------------- .nv.constant0._ZN3cub18CUB_300001_SM_10006detail11EmptyKernelIvEEvv --------------------------
	.section	.nv.constant0._ZN3cub18CUB_300001_SM_10006detail11EmptyKernelIvEEvv,"a",@progbits
	.sectionflags	@""
	.align	4
.nv.constant0._ZN3cub18CUB_300001_SM_10006detail11EmptyKernelIvEEvv:
	.zero		896


//--------------------- .nv.constant0._Z24spmm_forward_cuda_kernelILi0EEvPKiS1_S1_S1_S1_iiiPKfPf --------------------------
	.section	.nv.constant0._Z24spmm_forward_cuda_kernelILi0EEvPKiS1_S1_S1_S1_iiiPKfPf,"a",@progbits
	.sectionflags	@""
	.align	4
.nv.constant0._Z24spmm_forward_cuda_kernelILi0EEvPKiS1_S1_S1_S1_iiiPKfPf:
	.zero		968


//--------------------- SYMBOLS --------------------------

	.type		.nv.reservedSmem.offset0,@object
	.size		.nv.reservedSmem.offset0,0x4
	.type		.nv.reservedSmem.cap,@object
	.size		.nv.reservedSmem.cap,0x4
